//
// Generated by NVIDIA NVVM Compiler
//
// Compiler Build ID: CL-36424714
// Cuda compilation tools, release 13.0, V13.0.88
// Based on NVVM 20.0.0
//

.version 9.0
.target sm_100
.address_size 64

	// .globl	_Z11RoPE_KernelPfS_iiii
.global .align 4 .b8 __cudart_i2opi_f[24] = {65, 144, 67, 60, 153, 149, 98, 219, 192, 221, 52, 245, 209, 87, 39, 252, 41, 21, 68, 78, 110, 131, 249, 162};

.visible .entry _Z11RoPE_KernelPfS_iiii(
	.param .u64 .ptr .align 1 _Z11RoPE_KernelPfS_iiii_param_0,
	.param .u64 .ptr .align 1 _Z11RoPE_KernelPfS_iiii_param_1,
	.param .u32 _Z11RoPE_KernelPfS_iiii_param_2,
	.param .u32 _Z11RoPE_KernelPfS_iiii_param_3,
	.param .u32 _Z11RoPE_KernelPfS_iiii_param_4,
	.param .u32 _Z11RoPE_KernelPfS_iiii_param_5
)
{
	.local .align 4 .b8 	__local_depot0[28];
	.reg .b64 	%SP;
	.reg .b64 	%SPL;
	.reg .pred 	%p<25>;
	.reg .b32 	%r<108>;
	.reg .b32 	%f<110>;
	.reg .b64 	%rd<49>;
	.reg .b64 	%fd<5>;

	mov.u64 	%SPL, __local_depot0;
	ld.param.u64 	%rd16, [_Z11RoPE_KernelPfS_iiii_param_1];
	ld.param.u32 	%r36, [_Z11RoPE_KernelPfS_iiii_param_2];
	ld.param.u32 	%r33, [_Z11RoPE_KernelPfS_iiii_param_3];
	ld.param.u32 	%r34, [_Z11RoPE_KernelPfS_iiii_param_4];
	ld.param.u32 	%r35, [_Z11RoPE_KernelPfS_iiii_param_5];
	add.u64 	%rd1, %SPL, 0;
	add.u64 	%rd2, %SPL, 0;
	mov.u32 	%r37, %ctaid.x;
	mov.u32 	%r38, %ntid.x;
	mov.u32 	%r39, %tid.x;
	mad.lo.s32 	%r1, %r37, %r38, %r39;
	mul.lo.s32 	%r40, %r33, %r36;
	mul.lo.s32 	%r41, %r40, %r34;
	setp.ge.s32 	%p1, %r1, %r41;
	@%p1 bra 	$L__BB0_23;
	mul.lo.s32 	%r42, %r34, %r33;
	div.s32 	%r43, %r1, %r34;
	rem.s32 	%r2, %r43, %r33;
	mul.lo.s32 	%r44, %r43, %r34;
	sub.s32 	%r45, %r1, %r44;
	rem.s32 	%r46, %r1, %r42;
	sub.s32 	%r47, %r1, %r46;
	mad.lo.s32 	%r48, %r2, %r34, %r47;
	add.s32 	%r49, %r48, %r45;
	mul.lo.s32 	%r3, %r49, %r35;
	setp.lt.s32 	%p2, %r35, 1;
	@%p2 bra 	$L__BB0_23;
	cvt.rn.f32.u32 	%f1, %r35;
	mov.f32 	%f19, 0f31010000;
	mov.f32 	%f20, 0f3F01848E;
	mul.rn.f32 	%f21, %f20, %f19;
	mov.f32 	%f22, 0f3A136F6E;
	mov.f32 	%f23, 0f3DF63DA0;
	mul.rn.f32 	%f24, %f23, %f22;
	fma.rn.f32 	%f25, %f21, 0f3FB8AA3B, 0fB3C73E29;
	fma.rn.f32 	%f26, 0fBCC246D5, 0f32A55E34, %f25;
	mul.f32 	%f27, %f24, 0f40400000;
	fma.rn.f32 	%f28, %f27, %f21, %f26;
	fma.rn.f32 	%f29, %f24, 0fBCC246D5, %f28;
	mov.f32 	%f30, 0f411F73DC;
	add.rn.f32 	%f2, %f30, %f29;
	mov.f32 	%f31, 0fC11F73DC;
	add.rn.f32 	%f32, %f2, %f31;
	neg.f32 	%f33, %f32;
	add.rn.f32 	%f3, %f29, %f33;
	cvt.rn.f32.s32 	%f4, %r2;
	cvt.s64.s32 	%rd3, %r3;
	cvta.to.global.u64 	%rd4, %rd16;
	mov.b32 	%r99, 0;
	mov.u64 	%rd29, __cudart_i2opi_f;
$L__BB0_3:
	cvt.rn.f32.u32 	%f35, %r99;
	div.rn.f32 	%f5, %f35, %f1;
	setp.eq.f32 	%p3, %f5, 0f00000000;
	mov.f32 	%f107, 0f3F800000;
	@%p3 bra 	$L__BB0_6;
	mul.rn.f32 	%f36, %f2, %f5;
	cvt.rni.f32.f32 	%f37, %f36;
	sub.f32 	%f38, %f36, %f37;
	neg.f32 	%f39, %f36;
	fma.rn.f32 	%f40, %f2, %f5, %f39;
	fma.rn.f32 	%f41, %f3, %f5, %f40;
	add.f32 	%f42, %f38, %f41;
	setp.gt.f32 	%p4, %f37, 0f00000000;
	selp.b32 	%r51, 0, -2097152000, %p4;
	abs.f32 	%f43, %f5;
	setp.num.f32 	%p5, %f43, %f43;
	setp.lt.f32 	%p6, %f36, 0f00000000;
	selp.f32 	%f44, 0f00000000, 0f7F800000, %p6;
	abs.f32 	%f45, %f36;
	setp.gt.f32 	%p7, %f45, 0f43180000;
	cvt.rzi.s32.f32 	%r52, %f37;
	shl.b32 	%r53, %r52, 23;
	sub.s32 	%r54, %r53, %r51;
	mov.b32 	%f46, %r54;
	add.s32 	%r55, %r51, 2130706432;
	mov.b32 	%f47, %r55;
	fma.rn.f32 	%f48, %f42, 0f391FCB8E, 0f3AAF85ED;
	fma.rn.f32 	%f49, %f48, %f42, 0f3C1D9856;
	fma.rn.f32 	%f50, %f49, %f42, 0f3D6357BB;
	fma.rn.f32 	%f51, %f50, %f42, 0f3E75FDEC;
	fma.rn.f32 	%f52, %f51, %f42, 0f3F317218;
	fma.rn.f32 	%f53, %f52, %f42, 0f3F800000;
	mul.f32 	%f54, %f53, %f47;
	mul.f32 	%f55, %f54, %f46;
	selp.f32 	%f107, %f44, %f55, %p7;
	@%p5 bra 	$L__BB0_6;
	mov.f32 	%f56, 0f447A0000;
	add.rn.f32 	%f107, %f56, %f5;
$L__BB0_6:
	rcp.rn.f32 	%f57, %f107;
	mul.f32 	%f9, %f57, %f4;
	mul.f32 	%f58, %f9, 0f3F22F983;
	cvt.rni.s32.f32 	%r107, %f58;
	cvt.rn.f32.s32 	%f59, %r107;
	fma.rn.f32 	%f60, %f59, 0fBFC90FDA, %f9;
	fma.rn.f32 	%f61, %f59, 0fB3A22168, %f60;
	fma.rn.f32 	%f109, %f59, 0fA7C234C5, %f61;
	abs.f32 	%f11, %f9;
	setp.ltu.f32 	%p8, %f11, 0f47CE4780;
	mov.u32 	%r103, %r107;
	mov.f32 	%f108, %f109;
	@%p8 bra 	$L__BB0_14;
	setp.neu.f32 	%p9, %f11, 0f7F800000;
	@%p9 bra 	$L__BB0_9;
	mov.f32 	%f64, 0f00000000;
	mul.rn.f32 	%f108, %f9, %f64;
	mov.b32 	%r103, 0;
	bra.uni 	$L__BB0_14;
$L__BB0_9:
	mov.b32 	%r6, %f9;
	shl.b32 	%r57, %r6, 8;
	or.b32  	%r7, %r57, -2147483648;
	mov.b64 	%rd47, 0;
	mov.b32 	%r100, 0;
	mov.u64 	%rd45, %rd29;
	mov.u64 	%rd46, %rd2;
$L__BB0_10:
	.pragma "nounroll";
	ld.global.nc.u32 	%r58, [%rd45];
	mad.wide.u32 	%rd21, %r58, %r7, %rd47;
	shr.u64 	%rd47, %rd21, 32;
	st.local.u32 	[%rd46], %rd21;
	add.s32 	%r100, %r100, 1;
	add.s64 	%rd46, %rd46, 4;
	add.s64 	%rd45, %rd45, 4;
	setp.ne.s32 	%p10, %r100, 6;
	@%p10 bra 	$L__BB0_10;
	shr.u32 	%r59, %r6, 23;
	st.local.u32 	[%rd2+24], %rd47;
	and.b32  	%r10, %r59, 31;
	and.b32  	%r60, %r59, 224;
	add.s32 	%r61, %r60, -128;
	shr.u32 	%r62, %r61, 5;
	mul.wide.u32 	%rd22, %r62, 4;
	sub.s64 	%rd11, %rd2, %rd22;
	ld.local.u32 	%r101, [%rd11+24];
	ld.local.u32 	%r102, [%rd11+20];
	setp.eq.s32 	%p11, %r10, 0;
	@%p11 bra 	$L__BB0_13;
	shf.l.wrap.b32 	%r101, %r102, %r101, %r10;
	ld.local.u32 	%r63, [%rd11+16];
	shf.l.wrap.b32 	%r102, %r63, %r102, %r10;
$L__BB0_13:
	shr.u32 	%r64, %r101, 30;
	shf.l.wrap.b32 	%r65, %r102, %r101, 2;
	shl.b32 	%r66, %r102, 2;
	shr.u32 	%r67, %r65, 31;
	add.s32 	%r68, %r67, %r64;
	neg.s32 	%r69, %r68;
	setp.lt.s32 	%p12, %r6, 0;
	selp.b32 	%r103, %r69, %r68, %p12;
	xor.b32  	%r70, %r65, %r6;
	shr.s32 	%r71, %r65, 31;
	xor.b32  	%r72, %r71, %r65;
	xor.b32  	%r73, %r71, %r66;
	cvt.u64.u32 	%rd23, %r72;
	shl.b64 	%rd24, %rd23, 32;
	cvt.u64.u32 	%rd25, %r73;
	or.b64  	%rd26, %rd24, %rd25;
	cvt.rn.f64.s64 	%fd1, %rd26;
	mul.f64 	%fd2, %fd1, 0d3BF921FB54442D19;
	cvt.rn.f32.f64 	%f62, %fd2;
	neg.f32 	%f63, %f62;
	setp.lt.s32 	%p13, %r70, 0;
	selp.f32 	%f108, %f63, %f62, %p13;
$L__BB0_14:
	setp.ltu.f32 	%p14, %f11, 0f47CE4780;
	add.s32 	%r75, %r103, 1;
	mul.rn.f32 	%f65, %f108, %f108;
	and.b32  	%r76, %r103, 1;
	setp.eq.b32 	%p15, %r76, 1;
	selp.f32 	%f66, %f108, 0f3F800000, %p15;
	fma.rn.f32 	%f67, %f65, %f66, 0f00000000;
	fma.rn.f32 	%f68, %f65, 0f37CBAC00, 0fBAB607ED;
	selp.f32 	%f69, 0fB94D4153, %f68, %p15;
	selp.f32 	%f70, 0f3C0885E4, 0f3D2AAABB, %p15;
	fma.rn.f32 	%f71, %f69, %f65, %f70;
	selp.f32 	%f72, 0fBE2AAAA8, 0fBEFFFFFF, %p15;
	fma.rn.f32 	%f73, %f71, %f65, %f72;
	fma.rn.f32 	%f74, %f73, %f67, %f66;
	and.b32  	%r77, %r75, 2;
	setp.eq.s32 	%p16, %r77, 0;
	mov.f32 	%f75, 0f00000000;
	sub.f32 	%f76, %f75, %f74;
	selp.f32 	%f15, %f74, %f76, %p16;
	@%p14 bra 	$L__BB0_22;
	setp.neu.f32 	%p17, %f11, 0f7F800000;
	@%p17 bra 	$L__BB0_17;
	mov.f32 	%f79, 0f00000000;
	mul.rn.f32 	%f109, %f9, %f79;
	mov.b32 	%r107, 0;
	bra.uni 	$L__BB0_22;
$L__BB0_17:
	mov.b32 	%r19, %f9;
	shl.b32 	%r79, %r19, 8;
	or.b32  	%r20, %r79, -2147483648;
	mov.b64 	%rd48, 0;
	mov.b32 	%r104, 0;
$L__BB0_18:
	.pragma "nounroll";
	mul.wide.u32 	%rd28, %r104, 4;
	add.s64 	%rd30, %rd29, %rd28;
	ld.global.nc.u32 	%r80, [%rd30];
	mad.wide.u32 	%rd31, %r80, %r20, %rd48;
	shr.u64 	%rd48, %rd31, 32;
	add.s64 	%rd32, %rd1, %rd28;
	st.local.u32 	[%rd32], %rd31;
	add.s32 	%r104, %r104, 1;
	setp.ne.s32 	%p18, %r104, 6;
	@%p18 bra 	$L__BB0_18;
	shr.u32 	%r81, %r19, 23;
	st.local.u32 	[%rd1+24], %rd48;
	and.b32  	%r23, %r81, 31;
	and.b32  	%r82, %r81, 224;
	add.s32 	%r83, %r82, -128;
	shr.u32 	%r84, %r83, 5;
	mul.wide.u32 	%rd33, %r84, 4;
	sub.s64 	%rd14, %rd1, %rd33;
	ld.local.u32 	%r105, [%rd14+24];
	ld.local.u32 	%r106, [%rd14+20];
	setp.eq.s32 	%p19, %r23, 0;
	@%p19 bra 	$L__BB0_21;
	shf.l.wrap.b32 	%r105, %r106, %r105, %r23;
	ld.local.u32 	%r85, [%rd14+16];
	shf.l.wrap.b32 	%r106, %r85, %r106, %r23;
$L__BB0_21:
	shr.u32 	%r86, %r105, 30;
	shf.l.wrap.b32 	%r87, %r106, %r105, 2;
	shl.b32 	%r88, %r106, 2;
	shr.u32 	%r89, %r87, 31;
	add.s32 	%r90, %r89, %r86;
	neg.s32 	%r91, %r90;
	setp.lt.s32 	%p20, %r19, 0;
	selp.b32 	%r107, %r91, %r90, %p20;
	xor.b32  	%r92, %r87, %r19;
	shr.s32 	%r93, %r87, 31;
	xor.b32  	%r94, %r93, %r87;
	xor.b32  	%r95, %r93, %r88;
	cvt.u64.u32 	%rd34, %r94;
	shl.b64 	%rd35, %rd34, 32;
	cvt.u64.u32 	%rd36, %r95;
	or.b64  	%rd37, %rd35, %rd36;
	cvt.rn.f64.s64 	%fd3, %rd37;
	mul.f64 	%fd4, %fd3, 0d3BF921FB54442D19;
	cvt.rn.f32.f64 	%f77, %fd4;
	neg.f32 	%f78, %f77;
	setp.lt.s32 	%p21, %r92, 0;
	selp.f32 	%f109, %f78, %f77, %p21;
$L__BB0_22:
	ld.param.u64 	%rd44, [_Z11RoPE_KernelPfS_iiii_param_0];
	mul.rn.f32 	%f80, %f109, %f109;
	and.b32  	%r97, %r107, 1;
	setp.eq.b32 	%p22, %r97, 1;
	selp.f32 	%f81, 0f3F800000, %f109, %p22;
	fma.rn.f32 	%f82, %f80, %f81, 0f00000000;
	fma.rn.f32 	%f83, %f80, 0f37CBAC00, 0fBAB607ED;
	selp.f32 	%f84, %f83, 0fB94D4153, %p22;
	selp.f32 	%f85, 0f3D2AAABB, 0f3C0885E4, %p22;
	fma.rn.f32 	%f86, %f84, %f80, %f85;
	selp.f32 	%f87, 0fBEFFFFFF, 0fBE2AAAA8, %p22;
	fma.rn.f32 	%f88, %f86, %f80, %f87;
	fma.rn.f32 	%f89, %f88, %f82, %f81;
	and.b32  	%r98, %r107, 2;
	setp.eq.s32 	%p23, %r98, 0;
	mov.f32 	%f90, 0f00000000;
	sub.f32 	%f91, %f90, %f89;
	selp.f32 	%f92, %f89, %f91, %p23;
	cvt.u64.u32 	%rd38, %r99;
	add.s64 	%rd39, %rd3, %rd38;
	cvta.to.global.u64 	%rd40, %rd44;
	shl.b64 	%rd41, %rd39, 2;
	add.s64 	%rd42, %rd40, %rd41;
	ld.global.f32 	%f93, [%rd42];
	ld.global.f32 	%f94, [%rd42+4];
	add.s64 	%rd43, %rd4, %rd41;
	ld.global.f32 	%f95, [%rd43];
	ld.global.f32 	%f96, [%rd43+4];
	mul.f32 	%f97, %f15, %f93;
	mul.f32 	%f98, %f94, %f92;
	sub.f32 	%f99, %f97, %f98;
	st.global.f32 	[%rd42], %f99;
	mul.f32 	%f100, %f93, %f92;
	fma.rn.f32 	%f101, %f15, %f94, %f100;
	st.global.f32 	[%rd42+4], %f101;
	mul.f32 	%f102, %f15, %f95;
	mul.f32 	%f103, %f96, %f92;
	sub.f32 	%f104, %f102, %f103;
	st.global.f32 	[%rd43], %f104;
	mul.f32 	%f105, %f95, %f92;
	fma.rn.f32 	%f106, %f15, %f96, %f105;
	st.global.f32 	[%rd43+4], %f106;
	add.s32 	%r99, %r99, 2;
	setp.lt.s32 	%p24, %r99, %r35;
	@%p24 bra 	$L__BB0_3;
$L__BB0_23:
	ret;

}


// ===== COMPILED SASS (sm_100) =====

	.target	sm_100

	.elftype	@"ET_EXEC"


//--------------------- .note.nv.tkinfo           --------------------------
	.section	.note.nv.tkinfo,"",@"SHT_NOTE"
	.sectionflags	@"SHF_NOTE_NV_TKINFO"
	.tkinfo
        /*0018*/ 	.word	0x00000002
        /*0030*/ 	.string	""
        /*0030*/ 	.string	"ptxas"
        /*0030*/ 	.string	"Cuda compilation tools, release 13.0, V13.0.88"
        /*0030*/ 	.string	"Build cuda_13.0.r13.0/compiler.36424714_0"
        /*0030*/ 	.string	"-arch sm_100 -m 64 "



//--------------------- .note.nv.cuinfo           --------------------------
	.section	.note.nv.cuinfo,"",@"SHT_NOTE"
	.sectionflags	@"SHF_NOTE_NV_CUINFO"
        /*0018*/ 	.short	0x0002
        /*001a*/ 	.short	0x0064
        /*001c*/ 	.short	0x0082
	.zero		2


//--------------------- .nv.info                  --------------------------
	.section	.nv.info,"",@"SHT_CUDA_INFO"
	.align	4


	//----- nvinfo : EIATTR_REGCOUNT
	.align		4
        /*0000*/ 	.byte	0x04, 0x2f
        /*0002*/ 	.short	(.L_2 - .L_1)
	.align		4
.L_1:
        /*0004*/ 	.word	index@(_Z11RoPE_KernelPfS_iiii)
        /*0008*/ 	.word	0x0000001b


	//----- nvinfo : EIATTR_FRAME_SIZE
	.align		4
.L_2:
        /*000c*/ 	.byte	0x04, 0x11
        /*000e*/ 	.short	(.L_4 - .L_3)
	.align		4
.L_3:
        /*0010*/ 	.word	index@($__internal_1_$__cuda_sm3x_div_rn_noftz_f32_slowpath)
        /*0014*/ 	.word	0x00000020


	//----- nvinfo : EIATTR_FRAME_SIZE
	.align		4
.L_4:
        /*0018*/ 	.byte	0x04, 0x11
        /*001a*/ 	.short	(.L_6 - .L_5)
	.align		4
.L_5:
        /*001c*/ 	.word	index@($__internal_0_$__cuda_sm20_rcp_rn_f32_slowpath)
        /*0020*/ 	.word	0x00000020


	//----- nvinfo : EIATTR_FRAME_SIZE
	.align		4
.L_6:
        /*0024*/ 	.byte	0x04, 0x11
        /*0026*/ 	.short	(.L_8 - .L_7)
	.align		4
.L_7:
        /*0028*/ 	.word	index@(_Z11RoPE_KernelPfS_iiii)
        /*002c*/ 	.word	0x00000020


	//----- nvinfo : EIATTR_MIN_STACK_SIZE
	.align		4
.L_8:
        /*0030*/ 	.byte	0x04, 0x12
        /*0032*/ 	.short	(.L_10 - .L_9)
	.align		4
.L_9:
        /*0034*/ 	.word	index@(_Z11RoPE_KernelPfS_iiii)
        /*0038*/ 	.word	0x00000020
.L_10:


//--------------------- .nv.compat                --------------------------
	.section	.nv.compat,"",@"SHT_CUDA_COMPAT_INFO"
	.align	4
        /*0000*/ 	.byte	0x02, 0x09, 0x00, 0x00, 0x02, 0x02, 0x01, 0x00, 0x02, 0x05, 0x05, 0x00, 0x03, 0x07, 0x01, 0x01
        /*0010*/ 	.byte	0x02, 0x03, 0x00, 0x00, 0x02, 0x06, 0x01, 0x00, 0x04, 0x0b, 0x08, 0x00, 0x01, 0x00, 0x00, 0x00
        /*0020*/ 	.byte	0x00, 0x00, 0x00, 0x00


//--------------------- .nv.info._Z11RoPE_KernelPfS_iiii --------------------------
	.section	.nv.info._Z11RoPE_KernelPfS_iiii,"",@"SHT_CUDA_INFO"
	.sectionflags	@""
	.align	4


	//----- nvinfo : EIATTR_CUDA_API_VERSION
	.align		4
        /*0000*/ 	.byte	0x04, 0x37
        /*0002*/ 	.short	(.L_12 - .L_11)
.L_11:
        /*0004*/ 	.word	0x00000082


	//----- nvinfo : EIATTR_KPARAM_INFO
	.align		4
.L_12:
        /*0008*/ 	.byte	0x04, 0x17
        /*000a*/ 	.short	(.L_14 - .L_13)
.L_13:
        /*000c*/ 	.word	0x00000000
        /*0010*/ 	.short	0x0005
        /*0012*/ 	.short	0x001c
        /*0014*/ 	.byte	0x00, 0xf0, 0x11, 0x00


	//----- nvinfo : EIATTR_KPARAM_INFO
	.align		4
.L_14:
        /*0018*/ 	.byte	0x04, 0x17
        /*001a*/ 	.short	(.L_16 - .L_15)
.L_15:
        /*001c*/ 	.word	0x00000000
        /*0020*/ 	.short	0x0004
        /*0022*/ 	.short	0x0018
        /*0024*/ 	.byte	0x00, 0xf0, 0x11, 0x00


	//----- nvinfo : EIATTR_KPARAM_INFO
	.align		4
.L_16:
        /*0028*/ 	.byte	0x04, 0x17
        /*002a*/ 	.short	(.L_18 - .L_17)
.L_17:
        /*002c*/ 	.word	0x00000000
        /*0030*/ 	.short	0x0003
        /*0032*/ 	.short	0x0014
        /*0034*/ 	.byte	0x00, 0xf0, 0x11, 0x00


	//----- nvinfo : EIATTR_KPARAM_INFO
	.align		4
.L_18:
        /*0038*/ 	.byte	0x04, 0x17
        /*003a*/ 	.short	(.L_20 - .L_19)
.L_19:
        /*003c*/ 	.word	0x00000000
        /*0040*/ 	.short	0x0002
        /*0042*/ 	.short	0x0010
        /*0044*/ 	.byte	0x00, 0xf0, 0x11, 0x00


	//----- nvinfo : EIATTR_KPARAM_INFO
	.align		4
.L_20:
        /*0048*/ 	.byte	0x04, 0x17
        /*004a*/ 	.short	(.L_22 - .L_21)
.L_21:
        /*004c*/ 	.word	0x00000000
        /*0050*/ 	.short	0x0001
        /*0052*/ 	.short	0x0008
        /*0054*/ 	.byte	0x00, 0xf5, 0x21, 0x00


	//----- nvinfo : EIATTR_KPARAM_INFO
	.align		4
.L_22:
        /*0058*/ 	.byte	0x04, 0x17
        /*005a*/ 	.short	(.L_24 - .L_23)
.L_23:
        /*005c*/ 	.word	0x00000000
        /*0060*/ 	.short	0x0000
        /*0062*/ 	.short	0x0000
        /*0064*/ 	.byte	0x00, 0xf5, 0x21, 0x00


	//----- nvinfo : EIATTR_SPARSE_MMA_MASK
	.align		4
.L_24:
        /*0068*/ 	.byte	0x03, 0x50
        /*006a*/ 	.short	0x0000


	//----- nvinfo : EIATTR_MAXREG_COUNT
	.align		4
        /*006c*/ 	.byte	0x03, 0x1b
        /*006e*/ 	.short	0x00ff


	//----- nvinfo : EIATTR_MERCURY_ISA_VERSION
	.align		4
        /*0070*/ 	.byte	0x03, 0x5f
        /*0072*/ 	.short	0x0101


	//----- nvinfo : EIATTR_VRC_CTA_INIT_COUNT
	.align		4
        /*0074*/ 	.byte	0x02, 0x4a
	.zero		1
	.zero		1


	//----- nvinfo : EIATTR_EXIT_INSTR_OFFSETS
	.align		4
        /*0078*/ 	.byte	0x04, 0x1c
        /*007a*/ 	.short	(.L_26 - .L_25)


	//   ....[0]....
.L_25:
        /*007c*/ 	.word	0x000000b0


	//   ....[1]....
        /*0080*/ 	.word	0x000004e0


	//   ....[2]....
        /*0084*/ 	.word	0x00001540


	//----- nvinfo : EIATTR_CRS_STACK_SIZE
	.align		4
.L_26:
        /*0088*/ 	.byte	0x04, 0x1e
        /*008a*/ 	.short	(.L_28 - .L_27)
.L_27:
        /*008c*/ 	.word	0x00000000


	//----- nvinfo : EIATTR_CBANK_PARAM_SIZE
	.align		4
.L_28:
        /*0090*/ 	.byte	0x03, 0x19
        /*0092*/ 	.short	0x0020


	//----- nvinfo : EIATTR_PARAM_CBANK
	.align		4
        /*0094*/ 	.byte	0x04, 0x0a
        /*0096*/ 	.short	(.L_30 - .L_29)
	.align		4
.L_29:
        /*0098*/ 	.word	index@(.nv.constant0._Z11RoPE_KernelPfS_iiii)
        /*009c*/ 	.short	0x0380
        /*009e*/ 	.short	0x0020


	//----- nvinfo : EIATTR_SW_WAR
	.align		4
.L_30:
        /*00a0*/ 	.byte	0x04, 0x36
        /*00a2*/ 	.short	(.L_32 - .L_31)
.L_31:
        /*00a4*/ 	.word	0x00000008
.L_32:


//--------------------- .nv.callgraph             --------------------------
	.section	.nv.callgraph,"",@"SHT_CUDA_CALLGRAPH"
	.align	4
	.sectionentsize	8
	.align		4
        /*0000*/ 	.word	0x00000000
	.align		4
        /*0004*/ 	.word	0xffffffff
	.align		4
        /*0008*/ 	.word	0x00000000
	.align		4
        /*000c*/ 	.word	0xfffffffe
	.align		4
        /*0010*/ 	.word	0x00000000
	.align		4
        /*0014*/ 	.word	0xfffffffd
	.align		4
        /*0018*/ 	.word	0x00000000
	.align		4
        /*001c*/ 	.word	0xfffffffc


//--------------------- .nv.constant4             --------------------------
	.section	.nv.constant4,"a",@progbits
	.align	8
	.align		8
.nv.constant4:
        /*0000*/ 	.dword	__cudart_i2opi_f


//--------------------- .text._Z11RoPE_KernelPfS_iiii --------------------------
	.section	.text._Z11RoPE_KernelPfS_iiii,"ax",@progbits
	.align	128
        .global         _Z11RoPE_KernelPfS_iiii
        .type           _Z11RoPE_KernelPfS_iiii,@function
        .size           _Z11RoPE_KernelPfS_iiii,(.L_x_24 - _Z11RoPE_KernelPfS_iiii)
        .other          _Z11RoPE_KernelPfS_iiii,@"STO_CUDA_ENTRY STV_DEFAULT"
_Z11RoPE_KernelPfS_iiii:
.text._Z11RoPE_KernelPfS_iiii:
[----:B------:R-:W0:Y:S01]  /*0000*/  LDC R1, c[0x0][0x37c] ;  /* 0x0000df00ff017b82 */ /* 0x000e220000000800 */
[----:B------:R-:W1:Y:S07]  /*0010*/  S2R R4, SR_TID.X ;  /* 0x0000000000047919 */ /* 0x000e6e0000002100 */
[----:B------:R-:W2:Y:S01]  /*0020*/  LDC.64 R2, c[0x0][0x390] ;  /* 0x0000e400ff027b82 */ /* 0x000ea20000000a00 */
[----:B0-----:R-:W-:-:S07]  /*0030*/  VIADD R1, R1, 0xffffffe0 ;  /* 0xffffffe001017836 */ /* 0x001fce0000000000 */
[----:B------:R-:W1:Y:S08]  /*0040*/  S2UR UR4, SR_CTAID.X ;  /* 0x00000000000479c3 */ /* 0x000e700000002500 */
[----:B------:R-:W1:Y:S08]  /*0050*/  LDC R5, c[0x0][0x360] ;  /* 0x0000d800ff057b82 */ /* 0x000e700000000800 */
[----:B------:R-:W0:Y:S01]  /*0060*/  LDC R0, c[0x0][0x398] ;  /* 0x0000e600ff007b82 */ /* 0x000e220000000800 */
[----:B--2---:R-:W-:-:S02]  /*0070*/  IMAD R7, R3, R2, RZ ;  /* 0x0000000203077224 */ /* 0x004fc400078e02ff */
[----:B-1----:R-:W-:Y:S02]  /*0080*/  IMAD R5, R5, UR4, R4 ;  /* 0x0000000405057c24 */ /* 0x002fe4000f8e0204 */
[----:B0-----:R-:W-:-:S05]  /*0090*/  IMAD R2, R7, R0, RZ ;  /* 0x0000000007027224 */ /* 0x001fca00078e02ff */
[----:B------:R-:W-:-:S13]  /*00a0*/  ISETP.GE.AND P0, PT, R5, R2, PT ;  /* 0x000000020500720c */ /* 0x000fda0003f06270 */
[----:B------:R-:W-:Y:S05]  /*00b0*/  @P0 EXIT ;  /* 0x000000000000094d */ /* 0x000fea0003800000 */
[-C--:B------:R-:W-:Y:S01]  /*00c0*/  IABS R6, R0.reuse ;  /* 0x0000000000067213 */ /* 0x080fe20000000000 */
[----:B------:R-:W-:Y:S01]  /*00d0*/  IMAD R2, R3, R0, RZ ;  /* 0x0000000003027224 */ /* 0x000fe200078e02ff */
[----:B------:R-:W-:Y:S02]  /*00e0*/  IABS R12, R5 ;  /* 0x00000005000c7213 */ /* 0x000fe40000000000 */
[----:B------:R-:W0:Y:S01]  /*00f0*/  I2F.RP R7, R6 ;  /* 0x0000000600077306 */ /* 0x000e220000209400 */
[----:B------:R-:W-:Y:S02]  /*0100*/  IABS R4, R3 ;  /* 0x0000000300047213 */ /* 0x000fe40000000000 */
[----:B------:R-:W-:-:S05]  /*0110*/  ISETP.GE.AND P4, PT, R5, RZ, PT ;  /* 0x000000ff0500720c */ /* 0x000fca0003f86270 */
[----:B------:R-:W1:Y:S08]  /*0120*/  I2F.RP R13, R4 ;  /* 0x00000004000d7306 */ /* 0x000e700000209400 */
[----:B0-----:R-:W0:Y:S08]  /*0130*/  MUFU.RCP R7, R7 ;  /* 0x0000000700077308 */ /* 0x001e300000001000 */
[----:B-1----:R-:W1:Y:S01]  /*0140*/  MUFU.RCP R13, R13 ;  /* 0x0000000d000d7308 */ /* 0x002e620000001000 */
[----:B0-----:R-:W-:-:S07]  /*0150*/  VIADD R8, R7, 0xffffffe ;  /* 0x0ffffffe07087836 */ /* 0x001fce0000000000 */
[----:B------:R0:W2:Y:S01]  /*0160*/  F2I.FTZ.U32.TRUNC.NTZ R9, R8 ;  /* 0x0000000800097305 */ /* 0x0000a2000021f000 */
[----:B-1----:R-:W-:Y:S01]  /*0170*/  IADD3 R7, PT, PT, R13, 0xffffffe, RZ ;  /* 0x0ffffffe0d077810 */ /* 0x002fe20007ffe0ff */
[----:B0-----:R-:W-:-:S06]  /*0180*/  IMAD.MOV.U32 R8, RZ, RZ, RZ ;  /* 0x000000ffff087224 */ /* 0x001fcc00078e00ff */
[----:B------:R-:W0:Y:S01]  /*0190*/  F2I.FTZ.U32.TRUNC.NTZ R7, R7 ;  /* 0x0000000700077305 */ /* 0x000e22000021f000 */
[----:B--2---:R-:W-:-:S04]  /*01a0*/  IMAD.MOV R11, RZ, RZ, -R9 ;  /* 0x000000ffff0b7224 */ /* 0x004fc800078e0a09 */
[----:B------:R-:W-:-:S04]  /*01b0*/  IMAD R11, R11, R6, RZ ;  /* 0x000000060b0b7224 */ /* 0x000fc800078e02ff */
[----:B------:R-:W-:Y:S01]  /*01c0*/  IMAD.HI.U32 R10, R9, R11, R8 ;  /* 0x0000000b090a7227 */ /* 0x000fe200078e0008 */
[----:B------:R-:W-:-:S03]  /*01d0*/  IABS R8, R2 ;  /* 0x0000000200087213 */ /* 0x000fc60000000000 */
[----:B------:R-:W-:Y:S01]  /*01e0*/  IMAD.MOV.U32 R9, RZ, RZ, R12 ;  /* 0x000000ffff097224 */ /* 0x000fe200078e000c */
[----:B------:R-:W1:Y:S01]  /*01f0*/  I2F.RP R14, R8 ;  /* 0x00000008000e7306 */ /* 0x000e620000209400 */
[----:B0-----:R-:W-:Y:S02]  /*0200*/  IMAD.MOV R13, RZ, RZ, -R7 ;  /* 0x000000ffff0d7224 */ /* 0x001fe400078e0a07 */
[----:B------:R-:W-:-:S04]  /*0210*/  IMAD.HI.U32 R12, R10, R9, RZ ;  /* 0x000000090a0c7227 */ /* 0x000fc800078e00ff */
[----:B------:R-:W-:Y:S02]  /*0220*/  IMAD.MOV R11, RZ, RZ, -R12 ;  /* 0x000000ffff0b7224 */ /* 0x000fe400078e0a0c */
[----:B------:R-:W-:Y:S02]  /*0230*/  IMAD R13, R13, R4, RZ ;  /* 0x000000040d0d7224 */ /* 0x000fe400078e02ff */
[C---:B------:R-:W-:Y:S01]  /*0240*/  IMAD R11, R6.reuse, R11, R9 ;  /* 0x0000000b060b7224 */ /* 0x040fe200078e0209 */
[----:B-1----:R-:W0:Y:S04]  /*0250*/  MUFU.RCP R14, R14 ;  /* 0x0000000e000e7308 */ /* 0x002e280000001000 */
[----:B------:R-:W-:-:S13]  /*0260*/  ISETP.GT.U32.AND P1, PT, R6, R11, PT ;  /* 0x0000000b0600720c */ /* 0x000fda0003f24070 */
[----:B------:R-:W-:Y:S02]  /*0270*/  @!P1 IMAD.IADD R11, R11, 0x1, -R6 ;  /* 0x000000010b0b9824 */ /* 0x000fe400078e0a06 */
[----:B------:R-:W-:Y:S01]  /*0280*/  @!P1 VIADD R12, R12, 0x1 ;  /* 0x000000010c0c9836 */ /* 0x000fe20000000000 */
[----:B------:R-:W-:Y:S01]  /*0290*/  ISETP.NE.AND P1, PT, R0, RZ, PT ;  /* 0x000000ff0000720c */ /* 0x000fe20003f25270 */
[----:B0-----:R-:W-:Y:S01]  /*02a0*/  VIADD R10, R14, 0xffffffe ;  /* 0x0ffffffe0e0a7836 */ /* 0x001fe20000000000 */
[----:B------:R-:W-:Y:S02]  /*02b0*/  ISETP.GE.U32.AND P0, PT, R11, R6, PT ;  /* 0x000000060b00720c */ /* 0x000fe40003f06070 */
[----:B------:R-:W-:Y:S01]  /*02c0*/  LOP3.LUT R6, R5, R0, RZ, 0x3c, !PT ;  /* 0x0000000005067212 */ /* 0x000fe200078e3cff */
[----:B------:R-:W0:Y:S01]  /*02d0*/  F2I.FTZ.U32.TRUNC.NTZ R11, R10 ;  /* 0x0000000a000b7305 */ /* 0x000e22000021f000 */
[----:B------:R-:W-:Y:S02]  /*02e0*/  IABS R14, R2 ;  /* 0x00000002000e7213 */ /* 0x000fe40000000000 */
[----:B------:R-:W-:Y:S01]  /*02f0*/  ISETP.GE.AND P2, PT, R6, RZ, PT ;  /* 0x000000ff0600720c */ /* 0x000fe20003f46270 */
[----:B------:R-:W-:-:S04]  /*0300*/  IMAD.MOV.U32 R6, RZ, RZ, RZ ;  /* 0x000000ffff067224 */ /* 0x000fc800078e00ff */
[----:B------:R-:W-:-:S04]  /*0310*/  IMAD.HI.U32 R6, R7, R13, R6 ;  /* 0x0000000d07067227 */ /* 0x000fc800078e0006 */
[----:B------:R-:W-:Y:S01]  /*0320*/  @P0 VIADD R12, R12, 0x1 ;  /* 0x000000010c0c0836 */ /* 0x000fe20000000000 */
[----:B0-----:R-:W-:-:S03]  /*0330*/  IADD3 R15, PT, PT, RZ, -R11, RZ ;  /* 0x8000000bff0f7210 */ /* 0x001fc60007ffe0ff */
[----:B------:R-:W-:Y:S01]  /*0340*/  @!P2 IMAD.MOV R12, RZ, RZ, -R12 ;  /* 0x000000ffff0ca224 */ /* 0x000fe200078e0a0c */
[----:B------:R-:W-:Y:S01]  /*0350*/  @!P1 LOP3.LUT R12, RZ, R0, RZ, 0x33, !PT ;  /* 0x00000000ff0c9212 */ /* 0x000fe200078e33ff */
[----:B------:R-:W-:-:S03]  /*0360*/  IMAD R13, R15, R8, RZ ;  /* 0x000000080f0d7224 */ /* 0x000fc600078e02ff */
[----:B------:R-:W-:Y:S02]  /*0370*/  IABS R10, R12 ;  /* 0x0000000c000a7213 */ /* 0x000fe40000000000 */
[----:B------:R-:W-:-:S03]  /*0380*/  ISETP.GE.AND P3, PT, R12, RZ, PT ;  /* 0x000000ff0c00720c */ /* 0x000fc60003f66270 */
[----:B------:R-:W-:Y:S02]  /*0390*/  IMAD.MOV.U32 R7, RZ, RZ, R10 ;  /* 0x000000ffff077224 */ /* 0x000fe400078e000a */
[----:B------:R-:W-:Y:S02]  /*03a0*/  IMAD.MOV.U32 R10, RZ, RZ, RZ ;  /* 0x000000ffff0a7224 */ /* 0x000fe400078e00ff */
[----:B------:R-:W-:-:S04]  /*03b0*/  IMAD.HI.U32 R6, R6, R7, RZ ;  /* 0x0000000706067227 */ /* 0x000fc800078e00ff */
[----:B------:R-:W-:-:S04]  /*03c0*/  IMAD.HI.U32 R10, R11, R13, R10 ;  /* 0x0000000d0b0a7227 */ /* 0x000fc800078e000a */
[----:B------:R-:W-:Y:S02]  /*03d0*/  IMAD.MOV R11, RZ, RZ, -R14 ;  /* 0x000000ffff0b7224 */ /* 0x000fe400078e0a0e */
[----:B------:R-:W-:-:S04]  /*03e0*/  IMAD.HI.U32 R10, R10, R9, RZ ;  /* 0x000000090a0a7227 */ /* 0x000fc800078e00ff */
[----:B------:R-:W-:Y:S02]  /*03f0*/  IMAD.MOV R6, RZ, RZ, -R6 ;  /* 0x000000ffff067224 */ /* 0x000fe400078e0a06 */
[----:B------:R-:W-:Y:S02]  /*0400*/  IMAD R9, R10, R11, R9 ;  /* 0x0000000b0a097224 */ /* 0x000fe400078e0209 */
[----:B------:R-:W0:Y:S01]  /*0410*/  LDC R11, c[0x0][0x39c] ;  /* 0x0000e700ff0b7b82 */ /* 0x000e220000000800 */
[----:B------:R-:W-:Y:S02]  /*0420*/  IMAD R7, R4, R6, R7 ;  /* 0x0000000604077224 */ /* 0x000fe400078e0207 */
[----:B------:R-:W-:-:S03]  /*0430*/  ISETP.GT.U32.AND P1, PT, R8, R9, PT ;  /* 0x000000090800720c */ /* 0x000fc60003f24070 */
[----:B------:R-:W-:-:S10]  /*0440*/  ISETP.GT.U32.AND P0, PT, R4, R7, PT ;  /* 0x000000070400720c */ /* 0x000fd40003f04070 */
[----:B------:R-:W-:-:S03]  /*0450*/  @!P1 IMAD.IADD R9, R9, 0x1, -R8 ;  /* 0x0000000109099824 */ /* 0x000fc600078e0a08 */
[----:B------:R-:W-:Y:S02]  /*0460*/  @!P0 IADD3 R7, PT, PT, R7, -R4, RZ ;  /* 0x8000000407078210 */ /* 0x000fe40007ffe0ff */
[----:B------:R-:W-:Y:S02]  /*0470*/  ISETP.GT.U32.AND P2, PT, R8, R9, PT ;  /* 0x000000090800720c */ /* 0x000fe40003f44070 */
[----:B------:R-:W-:Y:S02]  /*0480*/  ISETP.GT.U32.AND P1, PT, R4, R7, PT ;  /* 0x000000070400720c */ /* 0x000fe40003f24070 */
[----:B0-----:R-:W-:-:S09]  /*0490*/  ISETP.GE.AND P0, PT, R11, 0x1, PT ;  /* 0x000000010b00780c */ /* 0x001fd20003f06270 */
[----:B------:R-:W-:Y:S01]  /*04a0*/  @!P2 IMAD.IADD R9, R9, 0x1, -R8 ;  /* 0x000000010909a824 */ /* 0x000fe200078e0a08 */
[----:B------:R-:W-:Y:S01]  /*04b0*/  ISETP.NE.AND P2, PT, R2, RZ, PT ;  /* 0x000000ff0200720c */ /* 0x000fe20003f45270 */
[----:B------:R-:W-:Y:S01]  /*04c0*/  @!P1 IMAD.IADD R7, R7, 0x1, -R4 ;  /* 0x0000000107079824 */ /* 0x000fe200078e0a04 */
[----:B------:R-:W-:Y:S01]  /*04d0*/  ISETP.NE.AND P1, PT, R3, RZ, PT ;  /* 0x000000ff0300720c */ /* 0x000fe20003f25270 */
[----:B------:R-:W-:-:S12]  /*04e0*/  @!P0 EXIT ;  /* 0x000000000000894d */ /* 0x000fd80003800000 */
[----:B------:R-:W-:Y:S02]  /*04f0*/  IMAD.MOV.U32 R10, RZ, RZ, R7 ;  /* 0x000000ffff0a7224 */ /* 0x000fe400078e0007 */
[----:B------:R-:W-:Y:S02]  /*0500*/  HFMA2 R7, -RZ, RZ, 1.189453125, 6.83203125 ;  /* 0x3cc246d5ff077431 */ /* 0x000fe400000001ff */
[----:B------:R-:W-:Y:S01]  /*0510*/  IMAD.MOV.U32 R13, RZ, RZ, 0x30828797 ;  /* 0x30828797ff0d7424 */ /* 0x000fe200078e00ff */
[----:B------:R-:W0:Y:S01]  /*0520*/  LDCU.64 UR8, c[0x0][0x358] ;  /* 0x00006b00ff0877ac */ /* 0x000e220008000a00 */
[----:B------:R-:W-:Y:S02]  /*0530*/  IMAD.MOV.U32 R4, RZ, RZ, 0x3fb8aa3b ;  /* 0x3fb8aa3bff047424 */ /* 0x000fe400078e00ff */
[----:B------:R-:W-:Y:S01]  /*0540*/  @!P4 IMAD.MOV R9, RZ, RZ, -R9 ;  /* 0x000000ffff09c224 */ /* 0x000fe200078e0a09 */
[----:B------:R-:W-:Y:S01]  /*0550*/  @!P2 LOP3.LUT R9, RZ, R2, RZ, 0x33, !PT ;  /* 0x00000002ff09a212 */ /* 0x000fe200078e33ff */
[----:B------:R-:W-:Y:S01]  /*0560*/  FFMA R4, R13, R4, -9.2779664839781617047e-08 ;  /* 0xb3c73e290d047423 */ /* 0x000fe20000000004 */
[----:B------:R-:W-:Y:S01]  /*0570*/  @!P3 IMAD.MOV R10, RZ, RZ, -R10 ;  /* 0x000000ffff0ab224 */ /* 0x000fe200078e0a0a */
[----:B------:R-:W-:Y:S01]  /*0580*/  @!P1 LOP3.LUT R10, RZ, R3, RZ, 0x33, !PT ;  /* 0x00000003ff0a9212 */ /* 0x000fe200078e33ff */
[----:B------:R-:W-:-:S02]  /*0590*/  IMAD.MOV R12, RZ, RZ, -R12 ;  /* 0x000000ffff0c7224 */ /* 0x000fc400078e0a0c */
[----:B------:R-:W-:Y:S01]  /*05a0*/  FFMA R4, -R7, 1.9251366722983220825e-08, R4 ;  /* 0x32a55e3407047823 */ /* 0x000fe20000000104 */
[----:B------:R-:W-:Y:S01]  /*05b0*/  IMAD.IADD R9, R5, 0x1, -R9 ;  /* 0x0000000105097824 */ /* 0x000fe200078e0a09 */
[----:B------:R-:W-:Y:S01]  /*05c0*/  UMOV UR4, URZ ;  /* 0x000000ff00047c82 */ /* 0x000fe20008000000 */
[----:B------:R-:W-:Y:S02]  /*05d0*/  IMAD R5, R0, R12, R5 ;  /* 0x0000000c00057224 */ /* 0x000fe400078e0205 */
[----:B------:R-:W-:Y:S01]  /*05e0*/  FFMA R4, R13, 0.00020286758081056177616, R4 ;  /* 0x3954b8da0d047823 */ /* 0x000fe20000000004 */
[----:B------:R-:W-:Y:S01]  /*05f0*/  IMAD R0, R10, R0, R9 ;  /* 0x000000000a007224 */ /* 0x000fe200078e0209 */
[----:B------:R-:W-:Y:S02]  /*0600*/  I2FP.F32.U32 R12, R11 ;  /* 0x0000000b000c7245 */ /* 0x000fe40000201000 */
[----:B------:R-:W-:Y:S01]  /*0610*/  FFMA R4, -R7, 6.7622524511534720659e-05, R4 ;  /* 0x388dd09107047823 */ /* 0x000fe20000000104 */
[----:B------:R-:W-:Y:S01]  /*0620*/  IMAD.IADD R0, R5, 0x1, R0 ;  /* 0x0000000105007824 */ /* 0x000fe200078e0200 */
[----:B------:R-:W-:-:S02]  /*0630*/  I2FP.F32.S32 R10, R10 ;  /* 0x0000000a000a7245 */ /* 0x000fc40000201400 */
[----:B------:R-:W-:Y:S01]  /*0640*/  FADD R9, R4, 9.965785980224609375 ;  /* 0x411f73dc04097421 */ /* 0x000fe20000000000 */
[----:B------:R-:W-:-:S03]  /*0650*/  IMAD R8, R0, R11, RZ ;  /* 0x0000000b00087224 */ /* 0x000fc600078e02ff */
[----:B------:R-:W-:Y:S02]  /*0660*/  FADD R7, R9, -9.965785980224609375 ;  /* 0xc11f73dc09077421 */ /* 0x000fe40000000000 */
[----:B------:R-:W-:Y:S02]  /*0670*/  SHF.R.S32.HI R11, RZ, 0x1f, R8 ;  /* 0x0000001fff0b7819 */ /* 0x000fe40000011408 */
[----:B0-----:R-:W-:-:S07]  /*0680*/  FADD R7, R4, -R7 ;  /* 0x8000000704077221 */ /* 0x001fce0000000000 */
.L_x_10:
[----:B0-----:R-:W0:Y:S01]  /*0690*/  MUFU.RCP R3, R12 ;  /* 0x0000000c00037308 */ /* 0x001e220000001000 */
[----:B------:R-:W-:-:S07]  /*06a0*/  I2FP.F32.U32 R0, UR4 ;  /* 0x0000000400007c45 */ /* 0x000fce0008201000 */
[----:B------:R-:W1:Y:S01]  /*06b0*/  FCHK P0, R0, R12 ;  /* 0x0000000c00007302 */ /* 0x000e620000000000 */
[----:B0-----:R-:W-:-:S04]  /*06c0*/  FFMA R2, -R12, R3, 1 ;  /* 0x3f8000000c027423 */ /* 0x001fc80000000103 */
[----:B------:R-:W-:-:S04]  /*06d0*/  FFMA R3, R3, R2, R3 ;  /* 0x0000000203037223 */ /* 0x000fc80000000003 */
[----:B------:R-:W-:-:S04]  /*06e0*/  FFMA R2, R0, R3, RZ ;  /* 0x0000000300027223 */ /* 0x000fc800000000ff */
[----:B------:R-:W-:-:S04]  /*06f0*/  FFMA R4, -R12, R2, R0 ;  /* 0x000000020c047223 */ /* 0x000fc80000000100 */
[----:B------:R-:W-:Y:S01]  /*0700*/  FFMA R2, R3, R4, R2 ;  /* 0x0000000403027223 */ /* 0x000fe20000000002 */
[----:B-1----:R-:W-:Y:S06]  /*0710*/  @!P0 BRA `(.L_x_0) ;  /* 0x00000000000c8947 */ /* 0x002fec0003800000 */
[----:B------:R-:W-:-:S07]  /*0720*/  MOV R2, 0x740 ;  /* 0x0000074000027802 */ /* 0x000fce0000000f00 */
[----:B------:R-:W-:Y:S05]  /*0730*/  CALL.REL.NOINC `($__internal_1_$__cuda_sm3x_div_rn_noftz_f32_slowpath) ;  /* 0x0000001000547944 */ /* 0x000fea0003c00000 */
[----:B------:R-:W-:-:S07]  /*0740*/  MOV R2, R0 ;  /* 0x0000000000027202 */ /* 0x000fce0000000f00 */
.L_x_0:
[----:B------:R-:W-:Y:S01]  /*0750*/  FSETP.NEU.AND P0, PT, R2, RZ, PT ;  /* 0x000000ff0200720b */ /* 0x000fe20003f0d000 */
[----:B------:R-:W-:-:S12]  /*0760*/  IMAD.MOV.U32 R0, RZ, RZ, 0x3f800000 ;  /* 0x3f800000ff007424 */ /* 0x000fd800078e00ff */
[----:B------:R-:W-:Y:S05]  /*0770*/  @!P0 BRA `(.L_x_1) ;  /* 0x0000000000648947 */ /* 0x000fea0003800000 */
[CC--:B------:R-:W-:Y:S01]  /*0780*/  FMUL R0, R9.reuse, R2.reuse ;  /* 0x0000000209007220 */ /* 0x0c0fe20000400000 */
[----:B------:R-:W-:Y:S01]  /*0790*/  IMAD.MOV.U32 R13, RZ, RZ, 0x391fcb8e ;  /* 0x391fcb8eff0d7424 */ /* 0x000fe200078e00ff */
[-C--:B------:R-:W-:Y:S02]  /*07a0*/  FSETP.NAN.AND P2, PT, |R2|, |R2|.reuse, PT ;  /* 0x400000020200720b */ /* 0x080fe40003f48200 */
[----:B------:R-:W0:Y:S01]  /*07b0*/  FRND R3, R0 ;  /* 0x0000000000037307 */ /* 0x000e220000201000 */
[----:B------:R-:W-:Y:S01]  /*07c0*/  FFMA R4, R9, R2, -R0 ;  /* 0x0000000209047223 */ /* 0x000fe20000000800 */
[----:B------:R-:W-:-:S03]  /*07d0*/  FSETP.GT.AND P1, PT, |R0|, 152, PT ;  /* 0x431800000000780b */ /* 0x000fc60003f24200 */
[----:B------:R-:W-:-:S03]  /*07e0*/  FFMA R5, R7, R2, R4 ;  /* 0x0000000207057223 */ /* 0x000fc60000000004 */
[----:B------:R-:W1:Y:S01]  /*07f0*/  F2I.NTZ R6, R0 ;  /* 0x0000000000067305 */ /* 0x000e620000203100 */
[----:B0-----:R-:W-:Y:S01]  /*0800*/  FADD R4, R0, -R3 ;  /* 0x8000000300047221 */ /* 0x001fe20000000000 */
[----:B------:R-:W-:-:S03]  /*0810*/  FSETP.GT.AND P0, PT, R3, RZ, PT ;  /* 0x000000ff0300720b */ /* 0x000fc60003f04000 */
[----:B------:R-:W-:Y:S01]  /*0820*/  FADD R4, R4, R5 ;  /* 0x0000000504047221 */ /* 0x000fe20000000000 */
[----:B------:R-:W-:Y:S02]  /*0830*/  SEL R3, RZ, 0x83000000, P0 ;  /* 0x83000000ff037807 */ /* 0x000fe40000000000 */
[----:B------:R-:W-:Y:S01]  /*0840*/  FSETP.GEU.AND P0, PT, R0, RZ, PT ;  /* 0x000000ff0000720b */ /* 0x000fe20003f0e000 */
[----:B------:R-:W-:Y:S02]  /*0850*/  FFMA R5, R4, R13, 0.0013391353422775864601 ;  /* 0x3aaf85ed04057423 */ /* 0x000fe4000000000d */
[----:B-1----:R-:W-:Y:S01]  /*0860*/  IMAD R6, R6, 0x800000, -R3 ;  /* 0x0080000006067824 */ /* 0x002fe200078e0a03 */
[----:B------:R-:W-:Y:S01]  /*0870*/  FSEL R0, RZ, +INF , !P0 ;  /* 0x7f800000ff007808 */ /* 0x000fe20004000000 */
[----:B------:R-:W-:-:S04]  /*0880*/  FFMA R5, R4, R5, 0.0096188392490148544312 ;  /* 0x3c1d985604057423 */ /* 0x000fc80000000005 */
[----:B------:R-:W-:-:S04]  /*0890*/  FFMA R5, R4, R5, 0.055503588169813156128 ;  /* 0x3d6357bb04057423 */ /* 0x000fc80000000005 */
[----:B------:R-:W-:-:S04]  /*08a0*/  FFMA R5, R4, R5, 0.24022644758224487305 ;  /* 0x3e75fdec04057423 */ /* 0x000fc80000000005 */
[----:B------:R-:W-:Y:S01]  /*08b0*/  FFMA R13, R4, R5, 0.69314718246459960938 ;  /* 0x3f317218040d7423 */ /* 0x000fe20000000005 */
[----:B------:R-:W-:-:S03]  /*08c0*/  VIADD R5, R3, 0x7f000000 ;  /* 0x7f00000003057836 */ /* 0x000fc60000000000 */
[----:B------:R-:W-:-:S04]  /*08d0*/  FFMA R4, R4, R13, 1 ;  /* 0x3f80000004047423 */ /* 0x000fc8000000000d */
[----:B------:R-:W-:-:S04]  /*08e0*/  FMUL R5, R5, R4 ;  /* 0x0000000405057220 */ /* 0x000fc80000400000 */
[----:B------:R-:W-:Y:S01]  /*08f0*/  @!P1 FMUL R0, R6, R5 ;  /* 0x0000000506009220 */ /* 0x000fe20000400000 */
[----:B------:R-:W-:-:S07]  /*0900*/  @P2 FADD R0, R2, 1000 ;  /* 0x447a000002002421 */ /* 0x000fce0000000000 */
.L_x_1:
[----:B------:R-:W-:-:S05]  /*0910*/  VIADD R2, R0, 0x1800000 ;  /* 0x0180000000027836 */ /* 0x000fca0000000000 */
[----:B------:R-:W-:-:S04]  /*0920*/  LOP3.LUT R2, R2, 0x7f800000, RZ, 0xc0, !PT ;  /* 0x7f80000002027812 */ /* 0x000fc800078ec0ff */
[----:B------:R-:W-:-:S13]  /*0930*/  ISETP.GT.U32.AND P0, PT, R2, 0x1ffffff, PT ;  /* 0x01ffffff0200780c */ /* 0x000fda0003f04070 */
[----:B------:R-:W-:Y:S05]  /*0940*/  @P0 BRA `(.L_x_2) ;  /* 0x00000000000c0947 */ /* 0x000fea0003800000 */
[----:B------:R-:W-:-:S07]  /*0950*/  MOV R2, 0x970 ;  /* 0x0000097000027802 */ /* 0x000fce0000000f00 */
[----:B------:R-:W-:Y:S05]  /*0960*/  CALL.REL.NOINC `($__internal_0_$__cuda_sm20_rcp_rn_f32_slowpath) ;  /* 0x0000000800f87944 */ /* 0x000fea0003c00000 */
[----:B------:R-:W-:Y:S05]  /*0970*/  BRA `(.L_x_3) ;  /* 0x0000000000107947 */ /* 0x000fea0003800000 */
.L_x_2:
[----:B------:R-:W0:Y:S02]  /*0980*/  MUFU.RCP R13, R0 ;  /* 0x00000000000d7308 */ /* 0x000e240000001000 */
[----:B0-----:R-:W-:-:S04]  /*0990*/  FFMA R2, R13, R0, -1 ;  /* 0xbf8000000d027423 */ /* 0x001fc80000000000 */
[----:B------:R-:W-:-:S04]  /*09a0*/  FADD.FTZ R2, -R2, -RZ ;  /* 0x800000ff02027221 */ /* 0x000fc80000010100 */
[----:B------:R-:W-:-:S07]  /*09b0*/  FFMA R13, R13, R2, R13 ;  /* 0x000000020d0d7223 */ /* 0x000fce000000000d */
.L_x_3:
[----:B------:R-:W-:Y:S01]  /*09c0*/  FMUL R13, R10, R13 ;  /* 0x0000000d0a0d7220 */ /* 0x000fe20000400000 */
[----:B------:R-:W-:Y:S03]  /*09d0*/  BSSY.RECONVERGENT B0, `(.L_x_4) ;  /* 0x0000042000007945 */ /* 0x000fe60003800200 */
[C---:B------:R-:W-:Y:S01]  /*09e0*/  FMUL R0, R13.reuse, 0.63661974668502807617 ;  /* 0x3f22f9830d007820 */ /* 0x040fe20000400000 */
[----:B------:R-:W-:-:S05]  /*09f0*/  FSETP.GE.AND P0, PT, |R13|, 105615, PT ;  /* 0x47ce47800d00780b */ /* 0x000fca0003f06200 */
[----:B------:R-:W0:Y:S02]  /*0a00*/  F2I.NTZ R0, R0 ;  /* 0x0000000000007305 */ /* 0x000e240000203100 */
[-C--:B0-----:R-:W-:Y:S02]  /*0a10*/  I2FP.F32.S32 R18, R0.reuse ;  /* 0x0000000000127245 */ /* 0x081fe40000201400 */
[----:B------:R-:W-:-:S03]  /*0a20*/  MOV R19, R0 ;  /* 0x0000000000137202 */ /* 0x000fc60000000f00 */
[----:B------:R-:W-:-:S04]  /*0a30*/  FFMA R3, R18, -1.5707962512969970703, R13 ;  /* 0xbfc90fda12037823 */ /* 0x000fc8000000000d */
[----:B------:R-:W-:-:S04]  /*0a40*/  FFMA R3, R18, -7.5497894158615963534e-08, R3 ;  /* 0xb3a2216812037823 */ /* 0x000fc80000000003 */
[----:B------:R-:W-:-:S04]  /*0a50*/  FFMA R18, R18, -5.3903029534742383927e-15, R3 ;  /* 0xa7c234c512127823 */ /* 0x000fc80000000003 */
[----:B------:R-:W-:Y:S01]  /*0a60*/  IMAD.MOV.U32 R2, RZ, RZ, R18 ;  /* 0x000000ffff027224 */ /* 0x000fe200078e0012 */
[----:B------:R-:W-:Y:S06]  /*0a70*/  @!P0 BRA `(.L_x_5) ;  /* 0x0000000000dc8947 */ /* 0x000fec0003800000 */
[----:B------:R-:W-:-:S13]  /*0a80*/  FSETP.NEU.AND P0, PT, |R13|, +INF , PT ;  /* 0x7f8000000d00780b */ /* 0x000fda0003f0d200 */
[----:B------:R-:W-:Y:S01]  /*0a90*/  @!P0 FMUL R2, RZ, R13 ;  /* 0x0000000dff028220 */ /* 0x000fe20000400000 */
[----:B------:R-:W-:Y:S01]  /*0aa0*/  @!P0 IMAD.MOV.U32 R0, RZ, RZ, RZ ;  /* 0x000000ffff008224 */ /* 0x000fe200078e00ff */
[----:B------:R-:W-:Y:S06]  /*0ab0*/  @!P0 BRA `(.L_x_5) ;  /* 0x0000000000cc8947 */ /* 0x000fec0003800000 */
[----:B------:R-:W-:Y:S01]  /*0ac0*/  IMAD.SHL.U32 R2, R13, 0x100, RZ ;  /* 0x000001000d027824 */ /* 0x000fe200078e00ff */
[----:B------:R-:W0:Y:S01]  /*0ad0*/  LDCU.64 UR10, c[0x4][URZ] ;  /* 0x01000000ff0a77ac */ /* 0x000e220008000a00 */
[----:B------:R-:W-:Y:S02]  /*0ae0*/  IMAD.MOV.U32 R6, RZ, RZ, RZ ;  /* 0x000000ffff067224 */ /* 0x000fe400078e00ff */
[----:B------:R-:W-:Y:S01]  /*0af0*/  IMAD.MOV.U32 R0, RZ, RZ, R1 ;  /* 0x000000ffff007224 */ /* 0x000fe200078e0001 */
[----:B------:R-:W-:Y:S01]  /*0b00*/  LOP3.LUT R17, R2, 0x80000000, RZ, 0xfc, !PT ;  /* 0x8000000002117812 */ /* 0x000fe200078efcff */
[----:B------:R-:W-:Y:S01]  /*0b10*/  UMOV UR6, URZ ;  /* 0x000000ff00067c82 */ /* 0x000fe20008000000 */
[----:B------:R-:W-:-:S05]  /*0b20*/  UMOV UR5, URZ ;  /* 0x000000ff00057c82 */ /* 0x000fca0008000000 */
.L_x_6:
[----:B0-----:R-:W-:Y:S01]  /*0b30*/  MOV R4, UR10 ;  /* 0x0000000a00047c02 */ /* 0x001fe20008000f00 */
[----:B------:R-:W-:-:S05]  /*0b40*/  IMAD.U32 R5, RZ, RZ, UR11 ;  /* 0x0000000bff057e24 */ /* 0x000fca000f8e00ff */
[----:B------:R-:W2:Y:S01]  /*0b50*/  LDG.E.CONSTANT R2, desc[UR8][R4.64] ;  /* 0x0000000804027981 */ /* 0x000ea2000c1e9900 */
[----:B------:R-:W-:Y:S02]  /*0b60*/  UIADD3 UR10, UP0, UPT, UR10, 0x4, URZ ;  /* 0x000000040a0a7890 */ /* 0x000fe4000ff1e0ff */
[----:B------:R-:W-:Y:S02]  /*0b70*/  UIADD3 UR5, UPT, UPT, UR5, 0x1, URZ ;  /* 0x0000000105057890 */ /* 0x000fe4000fffe0ff */
[----:B------:R-:W-:Y:S02]  /*0b80*/  UIADD3.X UR11, UPT, UPT, URZ, UR11, URZ, UP0, !UPT ;  /* 0x0000000bff0b7290 */ /* 0x000fe400087fe4ff */
[----:B------:R-:W-:Y:S01]  /*0b90*/  UISETP.NE.AND UP0, UPT, UR5, 0x6, UPT ;  /* 0x000000060500788c */ /* 0x000fe2000bf05270 */
[----:B--2---:R-:W-:-:S03]  /*0ba0*/  IMAD.WIDE.U32 R2, R2, R17, RZ ;  /* 0x0000001102027225 */ /* 0x004fc600078e00ff */
[----:B------:R-:W-:-:S04]  /*0bb0*/  IADD3 R15, P0, PT, R2, R6, RZ ;  /* 0x00000006020f7210 */ /* 0x000fc80007f1e0ff */
[----:B------:R-:W-:Y:S01]  /*0bc0*/  IADD3.X R6, PT, PT, R3, UR6, RZ, P0, !PT ;  /* 0x0000000603067c10 */ /* 0x000fe200087fe4ff */
[----:B------:R0:W-:Y:S02]  /*0bd0*/  STL [R0], R15 ;  /* 0x0000000f00007387 */ /* 0x0001e40000100800 */
[----:B0-----:R-:W-:Y:S01]  /*0be0*/  VIADD R0, R0, 0x4 ;  /* 0x0000000400007836 */ /* 0x001fe20000000000 */
[----:B------:R-:W-:Y:S06]  /*0bf0*/  BRA.U UP0, `(.L_x_6) ;  /* 0xfffffffd00cc7547 */ /* 0x000fec000b83ffff */
[----:B------:R-:W-:Y:S01]  /*0c00*/  SHF.R.U32.HI R4, RZ, 0x17, R13 ;  /* 0x00000017ff047819 */ /* 0x000fe2000001160d */
[----:B------:R0:W-:Y:S03]  /*0c10*/  STL [R1+0x18], R6 ;  /* 0x0000180601007387 */ /* 0x0001e60000100800 */
[C---:B------:R-:W-:Y:S02]  /*0c20*/  LOP3.LUT R0, R4.reuse, 0xe0, RZ, 0xc0, !PT ;  /* 0x000000e004007812 */ /* 0x040fe400078ec0ff */
[----:B------:R-:W-:-:S03]  /*0c30*/  LOP3.LUT P0, RZ, R4, 0x1f, RZ, 0xc0, !PT ;  /* 0x0000001f04ff7812 */ /* 0x000fc6000780c0ff */
[----:B------:R-:W-:-:S05]  /*0c40*/  VIADD R0, R0, 0xffffff80 ;  /* 0xffffff8000007836 */ /* 0x000fca0000000000 */
[----:B------:R-:W-:-:S05]  /*0c50*/  SHF.R.U32.HI R0, RZ, 0x5, R0 ;  /* 0x00000005ff007819 */ /* 0x000fca0000011600 */
[----:B------:R-:W-:-:S05]  /*0c60*/  IMAD R5, R0, -0x4, R1 ;  /* 0xfffffffc00057824 */ /* 0x000fca00078e0201 */
[----:B------:R-:W2:Y:S04]  /*0c70*/  LDL R0, [R5+0x18] ;  /* 0x0000180005007983 */ /* 0x000ea80000100800 */
[----:B------:R-:W2:Y:S04]  /*0c80*/  LDL R3, [R5+0x14] ;  /* 0x0000140005037983 */ /* 0x000ea80000100800 */
[----:B------:R-:W3:Y:S01]  /*0c90*/  @P0 LDL R2, [R5+0x10] ;  /* 0x0000100005020983 */ /* 0x000ee20000100800 */
[----:B------:R-:W-:Y:S01]  /*0ca0*/  LOP3.LUT R4, R4, 0x1f, RZ, 0xc0, !PT ;  /* 0x0000001f04047812 */ /* 0x000fe200078ec0ff */
[----:B------:R-:W-:Y:S01]  /*0cb0*/  UMOV UR6, 0x54442d19 ;  /* 0x54442d1900067882 */ /* 0x000fe20000000000 */
[----:B------:R-:W-:-:S02]  /*0cc0*/  UMOV UR7, 0x3bf921fb ;  /* 0x3bf921fb00077882 */ /* 0x000fc40000000000 */
[-C--:B--2---:R-:W-:Y:S02]  /*0cd0*/  @P0 SHF.L.W.U32.HI R0, R3, R4.reuse, R0 ;  /* 0x0000000403000219 */ /* 0x084fe40000010e00 */
[----:B---3--:R-:W-:Y:S02]  /*0ce0*/  @P0 SHF.L.W.U32.HI R3, R2, R4, R3 ;  /* 0x0000000402030219 */ /* 0x008fe40000010e03 */
[----:B------:R-:W-:Y:S02]  /*0cf0*/  ISETP.GE.AND P0, PT, R13, RZ, PT ;  /* 0x000000ff0d00720c */ /* 0x000fe40003f06270 */
[C---:B------:R-:W-:Y:S01]  /*0d00*/  SHF.L.W.U32.HI R2, R3.reuse, 0x2, R0 ;  /* 0x0000000203027819 */ /* 0x040fe20000010e00 */
[----:B------:R-:W-:-:S03]  /*0d10*/  IMAD.SHL.U32 R3, R3, 0x4, RZ ;  /* 0x0000000403037824 */ /* 0x000fc600078e00ff */
[----:B------:R-:W-:Y:S02]  /*0d20*/  SHF.R.S32.HI R4, RZ, 0x1f, R2 ;  /* 0x0000001fff047819 */ /* 0x000fe40000011402 */
[----:B0-----:R-:W-:Y:S02]  /*0d30*/  LOP3.LUT R6, R2, R13, RZ, 0x3c, !PT ;  /* 0x0000000d02067212 */ /* 0x001fe400078e3cff */
[C---:B------:R-:W-:Y:S02]  /*0d40*/  LOP3.LUT R14, R4.reuse, R3, RZ, 0x3c, !PT ;  /* 0x00000003040e7212 */ /* 0x040fe400078e3cff */
[----:B------:R-:W-:Y:S02]  /*0d50*/  LOP3.LUT R15, R4, R2, RZ, 0x3c, !PT ;  /* 0x00000002040f7212 */ /* 0x000fe400078e3cff */
[----:B------:R-:W-:Y:S02]  /*0d60*/  SHF.R.U32.HI R3, RZ, 0x1e, R0 ;  /* 0x0000001eff037819 */ /* 0x000fe40000011600 */
[----:B------:R-:W-:-:S02]  /*0d70*/  ISETP.GE.AND P1, PT, R6, RZ, PT ;  /* 0x000000ff0600720c */ /* 0x000fc40003f26270 */
[----:B------:R-:W0:Y:S01]  /*0d80*/  I2F.F64.S64 R14, R14 ;  /* 0x0000000e000e7312 */ /* 0x000e220000301c00 */
[----:B------:R-:W-:-:S05]  /*0d90*/  LEA.HI R0, R2, R3, RZ, 0x1 ;  /* 0x0000000302007211 */ /* 0x000fca00078f08ff */
[----:B------:R-:W-:-:S05]  /*0da0*/  IMAD.MOV R2, RZ, RZ, -R0 ;  /* 0x000000ffff027224 */ /* 0x000fca00078e0a00 */
[----:B------:R-:W-:Y:S01]  /*0db0*/  @!P0 MOV R0, R2 ;  /* 0x0000000200008202 */ /* 0x000fe20000000f00 */
[----:B0-----:R-:W-:-:S10]  /*0dc0*/  DMUL R4, R14, UR6 ;  /* 0x000000060e047c28 */ /* 0x001fd40008000000 */
[----:B------:R-:W0:Y:S02]  /*0dd0*/  F2F.F32.F64 R4, R4 ;  /* 0x0000000400047310 */ /* 0x000e240000301000 */
[----:B0-----:R-:W-:-:S07]  /*0de0*/  FSEL R2, -R4, R4, !P1 ;  /* 0x0000000404027208 */ /* 0x001fce0004800100 */
.L_x_5:
[----:B------:R-:W-:Y:S05]  /*0df0*/  BSYNC.RECONVERGENT B0 ;  /* 0x0000000000007941 */ /* 0x000fea0003800200 */
.L_x_4:
[----:B------:R-:W-:Y:S02]  /*0e00*/  IMAD.MOV.U32 R15, RZ, RZ, 0x37cbac00 ;  /* 0x37cbac00ff0f7424 */ /* 0x000fe400078e00ff */
[----:B------:R-:W-:Y:S01]  /*0e10*/  FMUL R3, R2, R2 ;  /* 0x0000000202037220 */ /* 0x000fe20000400000 */
[C---:B------:R-:W-:Y:S01]  /*0e20*/  LOP3.LUT R5, R0.reuse, 0x1, RZ, 0xc0, !PT ;  /* 0x0000000100057812 */ /* 0x040fe200078ec0ff */
[----:B------:R-:W-:Y:S01]  /*0e30*/  IMAD.MOV.U32 R16, RZ, RZ, 0x3c0885e4 ;  /* 0x3c0885e4ff107424 */ /* 0x000fe200078e00ff */
[----:B------:R-:W-:Y:S01]  /*0e40*/  BSSY.RECONVERGENT B0, `(.L_x_7) ;  /* 0x0000044000007945 */ /* 0x000fe20003800200 */
[----:B------:R-:W-:Y:S01]  /*0e50*/  FFMA R4, R3, R15, -0.0013887860113754868507 ;  /* 0xbab607ed03047423 */ /* 0x000fe2000000000f */
[----:B------:R-:W-:Y:S01]  /*0e60*/  VIADD R0, R0, 0x1 ;  /* 0x0000000100007836 */ /* 0x000fe20000000000 */
[----:B------:R-:W-:Y:S01]  /*0e70*/  ISETP.NE.U32.AND P0, PT, R5, 0x1, PT ;  /* 0x000000010500780c */ /* 0x000fe20003f05070 */
[----:B------:R-:W-:-:S03]  /*0e80*/  IMAD.MOV.U32 R14, RZ, RZ, 0x3e2aaaa8 ;  /* 0x3e2aaaa8ff0e7424 */ /* 0x000fc600078e00ff */
[----:B------:R-:W-:Y:S02]  /*0e90*/  FSEL R4, R4, -0.00019574658654164522886, P0 ;  /* 0xb94d415304047808 */ /* 0x000fe40000000000 */
[----:B------:R-:W-:Y:S02]  /*0ea0*/  FSEL R6, R16, 0.041666727513074874878, !P0 ;  /* 0x3d2aaabb10067808 */ /* 0x000fe40004000000 */
[----:B------:R-:W-:Y:S02]  /*0eb0*/  LOP3.LUT P1, RZ, R0, 0x2, RZ, 0xc0, !PT ;  /* 0x0000000200ff7812 */ /* 0x000fe4000782c0ff */
[----:B------:R-:W-:Y:S01]  /*0ec0*/  FSEL R0, R2, 1, !P0 ;  /* 0x3f80000002007808 */ /* 0x000fe20004000000 */
[----:B------:R-:W-:Y:S01]  /*0ed0*/  FFMA R4, R3, R4, R6 ;  /* 0x0000000403047223 */ /* 0x000fe20000000006 */
[----:B------:R-:W-:Y:S02]  /*0ee0*/  FSEL R5, -R14, -0.4999999701976776123, !P0 ;  /* 0xbeffffff0e057808 */ /* 0x000fe40004000100 */
[----:B------:R-:W-:Y:S01]  /*0ef0*/  FSETP.GE.AND P0, PT, |R13|, 105615, PT ;  /* 0x47ce47800d00780b */ /* 0x000fe20003f06200 */
[----:B------:R-:W-:-:S02]  /*0f00*/  FFMA R17, R3, R0, RZ ;  /* 0x0000000003117223 */ /* 0x000fc400000000ff */
[----:B------:R-:W-:-:S04]  /*0f10*/  FFMA R4, R3, R4, R5 ;  /* 0x0000000403047223 */ /* 0x000fc80000000005 */
[----:B------:R-:W-:-:S04]  /*0f20*/  FFMA R17, R17, R4, R0 ;  /* 0x0000000411117223 */ /* 0x000fc80000000000 */
[----:B------:R-:W-:Y:S02]  /*0f30*/  @P1 FADD R17, RZ, -R17 ;  /* 0x80000011ff111221 */ /* 0x000fe40000000000 */
[----:B------:R-:W-:Y:S05]  /*0f40*/  @!P0 BRA `(.L_x_8) ;  /* 0x0000000000cc8947 */ /* 0x000fea0003800000 */
[----:B------:R-:W-:-:S13]  /*0f50*/  FSETP.NEU.AND P0, PT, |R13|, +INF , PT ;  /* 0x7f8000000d00780b */ /* 0x000fda0003f0d200 */
[----:B------:R-:W-:Y:S01]  /*0f60*/  @!P0 FMUL R18, RZ, R13 ;  /* 0x0000000dff128220 */ /* 0x000fe20000400000 */
[----:B------:R-:W-:Y:S01]  /*0f70*/  @!P0 IMAD.MOV.U32 R19, RZ, RZ, RZ ;  /* 0x000000ffff138224 */ /* 0x000fe200078e00ff */
[----:B------:R-:W-:Y:S06]  /*0f80*/  @!P0 BRA `(.L_x_8) ;  /* 0x0000000000bc8947 */ /* 0x000fec0003800000 */
[----:B------:R-:W0:Y:S01]  /*0f90*/  LDC.64 R2, c[0x4][RZ] ;  /* 0x01000000ff027b82 */ /* 0x000e220000000a00 */
[----:B------:R-:W-:Y:S01]  /*0fa0*/  SHF.L.U32 R4, R13, 0x8, RZ ;  /* 0x000000080d047819 */ /* 0x000fe200000006ff */
[----:B------:R-:W-:Y:S01]  /*0fb0*/  IMAD.MOV.U32 R6, RZ, RZ, RZ ;  /* 0x000000ffff067224 */ /* 0x000fe200078e00ff */
[----:B------:R-:W-:Y:S01]  /*0fc0*/  UMOV UR5, URZ ;  /* 0x000000ff00057c82 */ /* 0x000fe20008000000 */
[----:B------:R-:W-:Y:S01]  /*0fd0*/  IMAD.MOV.U32 R0, RZ, RZ, RZ ;  /* 0x000000ffff007224 */ /* 0x000fe200078e00ff */
[----:B------:R-:W-:-:S07]  /*0fe0*/  LOP3.LUT R23, R4, 0x80000000, RZ, 0xfc, !PT ;  /* 0x8000000004177812 */ /* 0x000fce00078efcff */
.L_x_9:
[----:B0-----:R-:W-:-:S05]  /*0ff0*/  IMAD.WIDE.U32 R18, R0, 0x4, R2 ;  /* 0x0000000400127825 */ /* 0x001fca00078e0002 */
[----:B------:R-:W2:Y:S01]  /*1000*/  LDG.E.CONSTANT R4, desc[UR8][R18.64] ;  /* 0x0000000812047981 */ /* 0x000ea2000c1e9900 */
[C---:B-1----:R-:W-:Y:S02]  /*1010*/  IMAD R20, R0.reuse, 0x4, R1 ;  /* 0x0000000400147824 */ /* 0x042fe400078e0201 */
[----:B------:R-:W-:-:S05]  /*1020*/  VIADD R0, R0, 0x1 ;  /* 0x0000000100007836 */ /* 0x000fca0000000000 */
[----:B------:R-:W-:Y:S01]  /*1030*/  ISETP.NE.AND P0, PT, R0, 0x6, PT ;  /* 0x000000060000780c */ /* 0x000fe20003f05270 */
[----:B--2---:R-:W-:-:S03]  /*1040*/  IMAD.WIDE.U32 R4, R4, R23, RZ ;  /* 0x0000001704047225 */ /* 0x004fc600078e00ff */
[----:B------:R-:W-:-:S04]  /*1050*/  IADD3 R21, P1, PT, R4, R6, RZ ;  /* 0x0000000604157210 */ /* 0x000fc80007f3e0ff */
[----:B------:R-:W-:Y:S01]  /*1060*/  IADD3.X R6, PT, PT, R5, UR5, RZ, P1, !PT ;  /* 0x0000000505067c10 */ /* 0x000fe20008ffe4ff */
[----:B------:R1:W-:Y:S04]  /*1070*/  STL [R20], R21 ;  /* 0x0000001514007387 */ /* 0x0003e80000100800 */
[----:B------:R-:W-:Y:S05]  /*1080*/  @P0 BRA `(.L_x_9) ;  /* 0xfffffffc00d80947 */ /* 0x000fea000383ffff */
        /* <DEDUP_REMOVED lines=12> */
[----:B------:R-:W-:Y:S01]  /*1150*/  UMOV UR7, 0x3bf921fb ;  /* 0x3bf921fb00077882 */ /* 0x000fe20000000000 */
[----:B------:R-:W-:-:S02]  /*1160*/  ISETP.GE.AND P1, PT, R13, RZ, PT ;  /* 0x000000ff0d00720c */ /* 0x000fc40003f26270 */
[-C--:B--2---:R-:W-:Y:S02]  /*1170*/  @P0 SHF.L.W.U32.HI R0, R3, R4.reuse, R0 ;  /* 0x0000000403000219 */ /* 0x084fe40000010e00 */
[----:B---3--:R-:W-:Y:S02]  /*1180*/  @P0 SHF.L.W.U32.HI R3, R2, R4, R3 ;  /* 0x0000000402030219 */ /* 0x008fe40000010e03 */
[--C-:B------:R-:W-:Y:S02]  /*1190*/  SHF.R.U32.HI R19, RZ, 0x1e, R0.reuse ;  /* 0x0000001eff137819 */ /* 0x100fe40000011600 */
[C---:B------:R-:W-:Y:S02]  /*11a0*/  SHF.L.W.U32.HI R4, R3.reuse, 0x2, R0 ;  /* 0x0000000203047819 */ /* 0x040fe40000010e00 */
[----:B------:R-:W-:Y:S02]  /*11b0*/  SHF.L.U32 R3, R3, 0x2, RZ ;  /* 0x0000000203037819 */ /* 0x000fe400000006ff */
[----:B------:R-:W-:-:S02]  /*11c0*/  SHF.R.S32.HI R5, RZ, 0x1f, R4 ;  /* 0x0000001fff057819 */ /* 0x000fc40000011404 */
[C---:B------:R-:W-:Y:S02]  /*11d0*/  LEA.HI R19, R4.reuse, R19, RZ, 0x1 ;  /* 0x0000001304137211 */ /* 0x040fe400078f08ff */
[C---:B------:R-:W-:Y:S02]  /*11e0*/  LOP3.LUT R2, R5.reuse, R3, RZ, 0x3c, !PT ;  /* 0x0000000305027212 */ /* 0x040fe400078e3cff */
[----:B------:R-:W-:Y:S01]  /*11f0*/  LOP3.LUT R3, R5, R4, RZ, 0x3c, !PT ;  /* 0x0000000405037212 */ /* 0x000fe200078e3cff */
[----:B------:R-:W-:Y:S01]  /*1200*/  IMAD.MOV R0, RZ, RZ, -R19 ;  /* 0x000000ffff007224 */ /* 0x000fe200078e0a13 */
[----:B------:R-:W-:-:S03]  /*1210*/  LOP3.LUT R13, R4, R13, RZ, 0x3c, !PT ;  /* 0x0000000d040d7212 */ /* 0x000fc600078e3cff */
[----:B------:R-:W-:Y:S01]  /*1220*/  @!P1 IMAD.MOV.U32 R19, RZ, RZ, R0 ;  /* 0x000000ffff139224 */ /* 0x000fe200078e0000 */
[----:B------:R-:W1:Y:S01]  /*1230*/  I2F.F64.S64 R2, R2 ;  /* 0x0000000200027312 */ /* 0x000e620000301c00 */
[----:B------:R-:W-:Y:S01]  /*1240*/  ISETP.GE.AND P0, PT, R13, RZ, PT ;  /* 0x000000ff0d00720c */ /* 0x000fe20003f06270 */
[----:B-1----:R-:W-:-:S10]  /*1250*/  DMUL R20, R2, UR6 ;  /* 0x0000000602147c28 */ /* 0x002fd40008000000 */
[----:B------:R-:W1:Y:S02]  /*1260*/  F2F.F32.F64 R20, R20 ;  /* 0x0000001400147310 */ /* 0x000e640000301000 */
[----:B01----:R-:W-:-:S07]  /*1270*/  FSEL R18, -R20, R20, !P0 ;  /* 0x0000001414127208 */ /* 0x003fce0004000100 */
.L_x_8:
[----:B------:R-:W-:Y:S05]  /*1280*/  BSYNC.RECONVERGENT B0 ;  /* 0x0000000000007941 */ /* 0x000fea0003800200 */
.L_x_7:
[----:B------:R-:W0:Y:S01]  /*1290*/  LDCU.128 UR12, c[0x0][0x380] ;  /* 0x00007000ff0c77ac */ /* 0x000e220008000c00 */
[----:B------:R-:W-:Y:S01]  /*12a0*/  IADD3 R0, P0, PT, R8, UR4, RZ ;  /* 0x0000000408007c10 */ /* 0x000fe2000ff1e0ff */
[----:B------:R-:W-:Y:S01]  /*12b0*/  FMUL R13, R18, R18 ;  /* 0x00000012120d7220 */ /* 0x000fe20000400000 */
[----:B------:R-:W1:Y:S03]  /*12c0*/  LDCU UR5, c[0x0][0x39c] ;  /* 0x00007380ff0577ac */ /* 0x000e660008000800 */
[----:B------:R-:W-:Y:S02]  /*12d0*/  IMAD.X R3, RZ, RZ, R11, P0 ;  /* 0x000000ffff037224 */ /* 0x000fe400000e060b */
[----:B------:R-:W-:-:S03]  /*12e0*/  IMAD.SHL.U32 R4, R0, 0x4, RZ ;  /* 0x0000000400047824 */ /* 0x000fc600078e00ff */
[----:B------:R-:W-:Y:S02]  /*12f0*/  SHF.L.U64.HI R0, R0, 0x2, R3 ;  /* 0x0000000200007819 */ /* 0x000fe40000010203 */
[C---:B0-----:R-:W-:Y:S02]  /*1300*/  IADD3 R2, P0, PT, R4.reuse, UR12, RZ ;  /* 0x0000000c04027c10 */ /* 0x041fe4000ff1e0ff */
[----:B------:R-:W-:Y:S02]  /*1310*/  IADD3 R4, P1, PT, R4, UR14, RZ ;  /* 0x0000000e04047c10 */ /* 0x000fe4000ff3e0ff */
[C---:B------:R-:W-:Y:S02]  /*1320*/  IADD3.X R3, PT, PT, R0.reuse, UR13, RZ, P0, !PT ;  /* 0x0000000d00037c10 */ /* 0x040fe400087fe4ff */
[----:B------:R-:W-:-:S03]  /*1330*/  IADD3.X R5, PT, PT, R0, UR15, RZ, P1, !PT ;  /* 0x0000000f00057c10 */ /* 0x000fc60008ffe4ff */
[----:B------:R-:W2:Y:S04]  /*1340*/  LDG.E R20, desc[UR8][R2.64+0x4] ;  /* 0x0000040802147981 */ /* 0x000ea8000c1e1900 */
[----:B------:R-:W3:Y:S04]  /*1350*/  LDG.E R6, desc[UR8][R2.64] ;  /* 0x0000000802067981 */ /* 0x000ee8000c1e1900 */
[----:B------:R-:W4:Y:S04]  /*1360*/  LDG.E R24, desc[UR8][R4.64+0x4] ;  /* 0x0000040804187981 */ /* 0x000f28000c1e1900 */
[----:B------:R-:W5:Y:S01]  /*1370*/  LDG.E R22, desc[UR8][R4.64] ;  /* 0x0000000804167981 */ /* 0x000f62000c1e1900 */
[----:B------:R-:W-:Y:S01]  /*1380*/  LOP3.LUT R0, R19, 0x1, RZ, 0xc0, !PT ;  /* 0x0000000113007812 */ /* 0x000fe200078ec0ff */
[----:B------:R-:W-:Y:S01]  /*1390*/  FFMA R15, R13, R15, -0.0013887860113754868507 ;  /* 0xbab607ed0d0f7423 */ /* 0x000fe2000000000f */
[----:B------:R-:W-:Y:S01]  /*13a0*/  LOP3.LUT P1, RZ, R19, 0x2, RZ, 0xc0, !PT ;  /* 0x0000000213ff7812 */ /* 0x000fe2000782c0ff */
[----:B------:R-:W-:Y:S01]  /*13b0*/  UIADD3 UR4, UPT, UPT, UR4, 0x2, URZ ;  /* 0x0000000204047890 */ /* 0x000fe2000fffe0ff */
[----:B------:R-:W-:-:S03]  /*13c0*/  ISETP.NE.U32.AND P0, PT, R0, 0x1, PT ;  /* 0x000000010000780c */ /* 0x000fc60003f05070 */
[----:B-1----:R-:W-:Y:S01]  /*13d0*/  UISETP.GE.AND UP0, UPT, UR4, UR5, UPT ;  /* 0x000000050400728c */ /* 0x002fe2000bf06270 */
[----:B------:R-:W-:Y:S02]  /*13e0*/  FSEL R16, R16, 0.041666727513074874878, P0 ;  /* 0x3d2aaabb10107808 */ /* 0x000fe40000000000 */
[----:B------:R-:W-:Y:S02]  /*13f0*/  FSEL R0, R15, -0.00019574658654164522886, !P0 ;  /* 0xb94d41530f007808 */ /* 0x000fe40004000000 */
[----:B------:R-:W-:-:S03]  /*1400*/  FSEL R15, -R14, -0.4999999701976776123, P0 ;  /* 0xbeffffff0e0f7808 */ /* 0x000fc60000000100 */
[----:B------:R-:W-:Y:S01]  /*1410*/  FFMA R16, R13, R0, R16 ;  /* 0x000000000d107223 */ /* 0x000fe20000000010 */
[----:B------:R-:W-:-:S03]  /*1420*/  FSEL R0, R18, 1, P0 ;  /* 0x3f80000012007808 */ /* 0x000fc60000000000 */
[C---:B------:R-:W-:Y:S02]  /*1430*/  FFMA R15, R13.reuse, R16, R15 ;  /* 0x000000100d0f7223 */ /* 0x040fe4000000000f */
[----:B------:R-:W-:-:S04]  /*1440*/  FFMA R13, R13, R0, RZ ;  /* 0x000000000d0d7223 */ /* 0x000fc800000000ff */
[----:B------:R-:W-:-:S04]  /*1450*/  FFMA R13, R13, R15, R0 ;  /* 0x0000000f0d0d7223 */ /* 0x000fc80000000000 */
[----:B------:R-:W-:-:S04]  /*1460*/  @P1 FADD R13, RZ, -R13 ;  /* 0x8000000dff0d1221 */ /* 0x000fc80000000000 */
[C---:B--2---:R-:W-:Y:S01]  /*1470*/  FMUL R0, R13.reuse, R20 ;  /* 0x000000140d007220 */ /* 0x044fe20000400000 */
[C---:B---3--:R-:W-:Y:S01]  /*1480*/  FMUL R15, R13.reuse, R6 ;  /* 0x000000060d0f7220 */ /* 0x048fe20000400000 */
[----:B----4-:R-:W-:-:S03]  /*1490*/  FMUL R19, R13, R24 ;  /* 0x000000180d137220 */ /* 0x010fc60000400000 */
[----:B------:R-:W-:Y:S01]  /*14a0*/  FFMA R15, R17, R20, R15 ;  /* 0x00000014110f7223 */ /* 0x000fe2000000000f */
[----:B-----5:R-:W-:Y:S01]  /*14b0*/  FMUL R21, R13, R22 ;  /* 0x000000160d157220 */ /* 0x020fe20000400000 */
[C---:B------:R-:W-:Y:S01]  /*14c0*/  FFMA R13, R17.reuse, R6, -R0 ;  /* 0x00000006110d7223 */ /* 0x040fe20000000800 */
[C---:B------:R-:W-:Y:S02]  /*14d0*/  FFMA R19, R17.reuse, R22, -R19 ;  /* 0x0000001611137223 */ /* 0x040fe40000000813 */
[----:B------:R0:W-:Y:S01]  /*14e0*/  STG.E desc[UR8][R2.64+0x4], R15 ;  /* 0x0000040f02007986 */ /* 0x0001e2000c101908 */
[----:B------:R-:W-:-:S03]  /*14f0*/  FFMA R21, R17, R24, R21 ;  /* 0x0000001811157223 */ /* 0x000fc60000000015 */
[----:B------:R0:W-:Y:S04]  /*1500*/  STG.E desc[UR8][R2.64], R13 ;  /* 0x0000000d02007986 */ /* 0x0001e8000c101908 */
[----:B------:R0:W-:Y:S04]  /*1510*/  STG.E desc[UR8][R4.64], R19 ;  /* 0x0000001304007986 */ /* 0x0001e8000c101908 */
[----:B------:R0:W-:Y:S01]  /*1520*/  STG.E desc[UR8][R4.64+0x4], R21 ;  /* 0x0000041504007986 */ /* 0x0001e2000c101908 */
[----:B------:R-:W-:Y:S05]  /*1530*/  BRA.U !UP0, `(.L_x_10) ;  /* 0xfffffff108547547 */ /* 0x000fea000b83ffff */
[----:B------:R-:W-:Y:S05]  /*1540*/  EXIT ;  /* 0x000000000000794d */ /* 0x000fea0003800000 */
        .weak           $__internal_0_$__cuda_sm20_rcp_rn_f32_slowpath
        .type           $__internal_0_$__cuda_sm20_rcp_rn_f32_slowpath,@function
        .size           $__internal_0_$__cuda_sm20_rcp_rn_f32_slowpath,($__internal_1_$__cuda_sm3x_div_rn_noftz_f32_slowpath - $__internal_0_$__cuda_sm20_rcp_rn_f32_slowpath)
$__internal_0_$__cuda_sm20_rcp_rn_f32_slowpath:
[----:B------:R-:W-:-:S05]  /*1550*/  IMAD.SHL.U32 R3, R0, 0x2, RZ ;  /* 0x0000000200037824 */ /* 0x000fca00078e00ff */
[----:B------:R-:W-:-:S04]  /*1560*/  SHF.R.U32.HI R14, RZ, 0x18, R3 ;  /* 0x00000018ff0e7819 */ /* 0x000fc80000011603 */
[----:B------:R-:W-:-:S13]  /*1570*/  ISETP.NE.U32.AND P0, PT, R14, RZ, PT ;  /* 0x000000ff0e00720c */ /* 0x000fda0003f05070 */
[----:B------:R-:W-:Y:S05]  /*1580*/  @P0 BRA `(.L_x_11) ;  /* 0x00000000002c0947 */ /* 0x000fea0003800000 */
[----:B------:R-:W-:-:S04]  /*1590*/  SHF.L.U32 R3, R0, 0x1, RZ ;  /* 0x0000000100037819 */ /* 0x000fc800000006ff */
[----:B------:R-:W-:-:S13]  /*15a0*/  ISETP.NE.AND P0, PT, R3, RZ, PT ;  /* 0x000000ff0300720c */ /* 0x000fda0003f05270 */
[----:B------:R2:W3:Y:S01]  /*15b0*/  @!P0 MUFU.RCP R3, R0 ;  /* 0x0000000000038308 */ /* 0x0004e20000001000 */
[----:B------:R-:W-:Y:S05]  /*15c0*/  @!P0 BRA `(.L_x_12) ;  /* 0x0000000000a48947 */ /* 0x000fea0003800000 */
[----:B------:R-:W-:-:S04]  /*15d0*/  FFMA R4, R0, 1.84467440737095516160e+19, RZ ;  /* 0x5f80000000047823 */ /* 0x000fc800000000ff */
[----:B---3--:R-:W2:Y:S02]  /*15e0*/  MUFU.RCP R3, R4 ;  /* 0x0000000400037308 */ /* 0x008ea40000001000 */
[----:B--2---:R-:W-:-:S04]  /*15f0*/  FFMA R0, R4, R3, -1 ;  /* 0xbf80000004007423 */ /* 0x004fc80000000003 */
[----:B------:R-:W-:-:S04]  /*1600*/  FADD.FTZ R0, -R0, -RZ ;  /* 0x800000ff00007221 */ /* 0x000fc80000010100 */
[----:B------:R-:W-:-:S04]  /*1610*/  FFMA R0, R3, R0, R3 ;  /* 0x0000000003007223 */ /* 0x000fc80000000003 */
[----:B------:R-:W-:Y:S01]  /*1620*/  FFMA R3, R0, 1.84467440737095516160e+19, RZ ;  /* 0x5f80000000037823 */ /* 0x000fe200000000ff */
[----:B------:R-:W-:Y:S06]  /*1630*/  BRA `(.L_x_12) ;  /* 0x0000000000887947 */ /* 0x000fec0003800000 */
.L_x_11:
[----:B------:R-:W-:-:S05]  /*1640*/  VIADD R16, R14, 0xffffff03 ;  /* 0xffffff030e107836 */ /* 0x000fca0000000000 */
[----:B------:R-:W-:-:S13]  /*1650*/  ISETP.GT.U32.AND P0, PT, R16, 0x1, PT ;  /* 0x000000011000780c */ /* 0x000fda0003f04070 */
[----:B------:R-:W-:Y:S05]  /*1660*/  @P0 BRA `(.L_x_13) ;  /* 0x0000000000780947 */ /* 0x000fea0003800000 */
[----:B------:R-:W-:Y:S01]  /*1670*/  LOP3.LUT R3, R0, 0x7fffff, RZ, 0xc0, !PT ;  /* 0x007fffff00037812 */ /* 0x000fe200078ec0ff */
[----:B------:R-:W-:-:S03]  /*1680*/  IMAD.MOV.U32 R13, RZ, RZ, 0x3 ;  /* 0x00000003ff0d7424 */ /* 0x000fc600078e00ff */
[----:B------:R-:W-:Y:S02]  /*1690*/  LOP3.LUT R3, R3, 0x3f800000, RZ, 0xfc, !PT ;  /* 0x3f80000003037812 */ /* 0x000fe400078efcff */
[----:B------:R-:W-:Y:S02]  /*16a0*/  SHF.L.U32 R13, R13, R16, RZ ;  /* 0x000000100d0d7219 */ /* 0x000fe400000006ff */
[----:B------:R-:W0:Y:S02]  /*16b0*/  MUFU.RCP R4, R3 ;  /* 0x0000000300047308 */ /* 0x000e240000001000 */
[----:B0-----:R-:W-:-:S04]  /*16c0*/  FFMA R5, R3, R4, -1 ;  /* 0xbf80000003057423 */ /* 0x001fc80000000004 */
[----:B------:R-:W-:-:S04]  /*16d0*/  FADD.FTZ R5, -R5, -RZ ;  /* 0x800000ff05057221 */ /* 0x000fc80000010100 */
[CCC-:B------:R-:W-:Y:S01]  /*16e0*/  FFMA.RM R6, R4.reuse, R5.reuse, R4.reuse ;  /* 0x0000000504067223 */ /* 0x1c0fe20000004004 */
[----:B------:R-:W-:-:S04]  /*16f0*/  FFMA.RP R5, R4, R5, R4 ;  /* 0x0000000504057223 */ /* 0x000fc80000008004 */
[C---:B------:R-:W-:Y:S02]  /*1700*/  LOP3.LUT R4, R6.reuse, 0x7fffff, RZ, 0xc0, !PT ;  /* 0x007fffff06047812 */ /* 0x040fe400078ec0ff */
[----:B------:R-:W-:Y:S02]  /*1710*/  FSETP.NEU.FTZ.AND P0, PT, R6, R5, PT ;  /* 0x000000050600720b */ /* 0x000fe40003f1d000 */
[----:B------:R-:W-:Y:S02]  /*1720*/  LOP3.LUT R4, R4, 0x800000, RZ, 0xfc, !PT ;  /* 0x0080000004047812 */ /* 0x000fe400078efcff */
[----:B------:R-:W-:Y:S02]  /*1730*/  SEL R5, RZ, 0xffffffff, !P0 ;  /* 0xffffffffff057807 */ /* 0x000fe40004000000 */
[----:B------:R-:W-:-:S03]  /*1740*/  LOP3.LUT R13, R13, R4, RZ, 0xc0, !PT ;  /* 0x000000040d0d7212 */ /* 0x000fc600078ec0ff */
[----:B------:R-:W-:Y:S01]  /*1750*/  IMAD.MOV R5, RZ, RZ, -R5 ;  /* 0x000000ffff057224 */ /* 0x000fe200078e0a05 */
[----:B------:R-:W-:-:S04]  /*1760*/  SHF.R.U32.HI R13, RZ, R16, R13 ;  /* 0x00000010ff0d7219 */ /* 0x000fc8000001160d */
[----:B------:R-:W-:Y:S02]  /*1770*/  LOP3.LUT P1, RZ, R5, R16, R4, 0xf8, !PT ;  /* 0x0000001005ff7212 */ /* 0x000fe4000782f804 */
[C---:B------:R-:W-:Y:S02]  /*1780*/  LOP3.LUT P0, RZ, R13.reuse, 0x1, RZ, 0xc0, !PT ;  /* 0x000000010dff7812 */ /* 0x040fe4000780c0ff */
[----:B------:R-:W-:-:S04]  /*1790*/  LOP3.LUT P2, RZ, R13, 0x2, RZ, 0xc0, !PT ;  /* 0x000000020dff7812 */ /* 0x000fc8000784c0ff */
[----:B------:R-:W-:Y:S02]  /*17a0*/  PLOP3.LUT P0, PT, P0, P1, P2, 0xe0, 0x0 ;  /* 0x000000000000781c */ /* 0x000fe40000703c20 */
[----:B------:R-:W-:Y:S02]  /*17b0*/  LOP3.LUT P1, RZ, R0, 0x7fffff, RZ, 0xc0, !PT ;  /* 0x007fffff00ff7812 */ /* 0x000fe4000782c0ff */
[----:B------:R-:W-:-:S05]  /*17c0*/  SEL R3, RZ, 0x1, !P0 ;  /* 0x00000001ff037807 */ /* 0x000fca0004000000 */
[----:B------:R-:W-:-:S05]  /*17d0*/  IMAD.MOV R3, RZ, RZ, -R3 ;  /* 0x000000ffff037224 */ /* 0x000fca00078e0a03 */
[----:B------:R-:W-:Y:S01]  /*17e0*/  ISETP.GE.AND P0, PT, R3, RZ, PT ;  /* 0x000000ff0300720c */ /* 0x000fe20003f06270 */
[----:B------:R-:W-:-:S05]  /*17f0*/  VIADD R3, R14, 0xffffff04 ;  /* 0xffffff040e037836 */ /* 0x000fca0000000000 */
[----:B------:R-:W-:-:S07]  /*1800*/  SHF.R.U32.HI R3, RZ, R3, R4 ;  /* 0x00000003ff037219 */ /* 0x000fce0000011604 */
[----:B------:R-:W-:-:S05]  /*1810*/  @!P0 IADD3 R3, PT, PT, R3, 0x1, RZ ;  /* 0x0000000103038810 */ /* 0x000fca0007ffe0ff */
[----:B------:R-:W-:-:S05]  /*1820*/  @!P1 IMAD.SHL.U32 R3, R3, 0x2, RZ ;  /* 0x0000000203039824 */ /* 0x000fca00078e00ff */
[----:B------:R-:W-:Y:S01]  /*1830*/  LOP3.LUT R3, R3, 0x80000000, R0, 0xf8, !PT ;  /* 0x8000000003037812 */ /* 0x000fe200078ef800 */
[----:B------:R-:W-:Y:S06]  /*1840*/  BRA `(.L_x_12) ;  /* 0x0000000000047947 */ /* 0x000fec0003800000 */
.L_x_13:
[----:B------:R0:W1:Y:S02]  /*1850*/  MUFU.RCP R3, R0 ;  /* 0x0000000000037308 */ /* 0x0000640000001000 */
.L_x_12:
[----:B-1-3--:R-:W-:Y:S02]  /*1860*/  IMAD.MOV.U32 R13, RZ, RZ, R3 ;  /* 0x000000ffff0d7224 */ /* 0x00afe400078e0003 */
[----:B------:R-:W-:-:S04]  /*1870*/  IMAD.MOV.U32 R3, RZ, RZ, 0x0 ;  /* 0x00000000ff037424 */ /* 0x000fc800078e00ff */
[----:B0-2---:R-:W-:Y:S05]  /*1880*/  RET.REL.NODEC R2 `(_Z11RoPE_KernelPfS_iiii) ;  /* 0xffffffe402dc7950 */ /* 0x005fea0003c3ffff */
        .weak           $__internal_1_$__cuda_sm3x_div_rn_noftz_f32_slowpath
        .type           $__internal_1_$__cuda_sm3x_div_rn_noftz_f32_slowpath,@function
        .size           $__internal_1_$__cuda_sm3x_div_rn_noftz_f32_slowpath,(.L_x_24 - $__internal_1_$__cuda_sm3x_div_rn_noftz_f32_slowpath)
$__internal_1_$__cuda_sm3x_div_rn_noftz_f32_slowpath:
[--C-:B------:R-:W-:Y:S01]  /*1890*/  SHF.R.U32.HI R5, RZ, 0x17, R12.reuse ;  /* 0x00000017ff057819 */ /* 0x100fe2000001160c */
[----:B------:R-:W-:Y:S01]  /*18a0*/  IMAD.MOV.U32 R13, RZ, RZ, R12 ;  /* 0x000000ffff0d7224 */ /* 0x000fe200078e000c */
[----:B------:R-:W-:Y:S02]  /*18b0*/  SHF.R.U32.HI R3, RZ, 0x17, R0 ;  /* 0x00000017ff037819 */ /* 0x000fe40000011600 */
[----:B------:R-:W-:Y:S02]  /*18c0*/  LOP3.LUT R5, R5, 0xff, RZ, 0xc0, !PT ;  /* 0x000000ff05057812 */ /* 0x000fe400078ec0ff */
[----:B------:R-:W-:Y:S02]  /*18d0*/  LOP3.LUT R16, R3, 0xff, RZ, 0xc0, !PT ;  /* 0x000000ff03107812 */ /* 0x000fe400078ec0ff */
[----:B------:R-:W-:Y:S01]  /*18e0*/  MOV R6, R0 ;  /* 0x0000000000067202 */ /* 0x000fe20000000f00 */
[----:B------:R-:W-:Y:S02]  /*18f0*/  VIADD R14, R5, 0xffffffff ;  /* 0xffffffff050e7836 */ /* 0x000fe40000000000 */
[----:B------:R-:W-:-:S03]  /*1900*/  VIADD R15, R16, 0xffffffff ;  /* 0xffffffff100f7836 */ /* 0x000fc60000000000 */
[----:B------:R-:W-:-:S04]  /*1910*/  ISETP.GT.U32.AND P0, PT, R14, 0xfd, PT ;  /* 0x000000fd0e00780c */ /* 0x000fc80003f04070 */
[----:B------:R-:W-:-:S13]  /*1920*/  ISETP.GT.U32.OR P0, PT, R15, 0xfd, P0 ;  /* 0x000000fd0f00780c */ /* 0x000fda0000704470 */
[----:B------:R-:W-:Y:S01]  /*1930*/  @!P0 IMAD.MOV.U32 R4, RZ, RZ, RZ ;  /* 0x000000ffff048224 */ /* 0x000fe200078e00ff */
[----:B------:R-:W-:Y:S06]  /*1940*/  @!P0 BRA `(.L_x_14) ;  /* 0x0000000000608947 */ /* 0x000fec0003800000 */
[----:B------:R-:W-:Y:S01]  /*1950*/  FSETP.GTU.FTZ.AND P1, PT, |R12|, +INF , PT ;  /* 0x7f8000000c00780b */ /* 0x000fe20003f3c200 */
[----:B------:R-:W-:Y:S01]  /*1960*/  IMAD.MOV.U32 R3, RZ, RZ, R12 ;  /* 0x000000ffff037224 */ /* 0x000fe200078e000c */
[----:B------:R-:W-:-:S04]  /*1970*/  FSETP.GTU.FTZ.AND P0, PT, |R0|, +INF , PT ;  /* 0x7f8000000000780b */ /* 0x000fc80003f1c200 */
[----:B------:R-:W-:-:S13]  /*1980*/  PLOP3.LUT P0, PT, P0, P1, PT, 0xf8, 0x8f ;  /* 0x00000000008f781c */ /* 0x000fda0000703f70 */
[----:B------:R-:W-:Y:S05]  /*1990*/  @P0 BRA `(.L_x_15) ;  /* 0x0000000400440947 */ /* 0x000fea0003800000 */
[----:B------:R-:W-:-:S13]  /*19a0*/  LOP3.LUT P0, RZ, R13, 0x7fffffff, R6, 0xc8, !PT ;  /* 0x7fffffff0dff7812 */ /* 0x000fda000780c806 */
[----:B------:R-:W-:Y:S05]  /*19b0*/  @!P0 BRA `(.L_x_16) ;  /* 0x0000000400348947 */ /* 0x000fea0003800000 */
[C---:B------:R-:W-:Y:S02]  /*19c0*/  FSETP.NEU.FTZ.AND P2, PT, |R0|.reuse, +INF , PT ;  /* 0x7f8000000000780b */ /* 0x040fe40003f5d200 */
[----:B------:R-:W-:Y:S02]  /*19d0*/  FSETP.NEU.FTZ.AND P1, PT, |R3|, +INF , PT ;  /* 0x7f8000000300780b */ /* 0x000fe40003f3d200 */
[----:B------:R-:W-:-:S11]  /*19e0*/  FSETP.NEU.FTZ.AND P0, PT, |R0|, +INF , PT ;  /* 0x7f8000000000780b */ /* 0x000fd60003f1d200 */
[----:B------:R-:W-:Y:S05]  /*19f0*/  @!P1 BRA !P2, `(.L_x_16) ;  /* 0x0000000400249947 */ /* 0x000fea0005000000 */
[----:B------:R-:W-:-:S04]  /*1a00*/  LOP3.LUT P2, RZ, R6, 0x7fffffff, RZ, 0xc0, !PT ;  /* 0x7fffffff06ff7812 */ /* 0x000fc8000784c0ff */
[----:B------:R-:W-:-:S13]  /*1a10*/  PLOP3.LUT P1, PT, P1, P2, PT, 0x2f, 0xf2 ;  /* 0x0000000000f2781c */ /* 0x000fda0000f24577 */
[----:B------:R-:W-:Y:S05]  /*1a20*/  @P1 BRA `(.L_x_17) ;  /* 0x0000000400101947 */ /* 0x000fea0003800000 */
[----:B------:R-:W-:-:S04]  /*1a30*/  LOP3.LUT P1, RZ, R13, 0x7fffffff, RZ, 0xc0, !PT ;  /* 0x7fffffff0dff7812 */ /* 0x000fc8000782c0ff */
[----:B------:R-:W-:-:S13]  /*1a40*/  PLOP3.LUT P0, PT, P0, P1, PT, 0x2f, 0xf2 ;  /* 0x0000000000f2781c */ /* 0x000fda0000702577 */
[----:B------:R-:W-:Y:S05]  /*1a50*/  @P0 BRA `(.L_x_18) ;  /* 0x0000000000f80947 */ /* 0x000fea0003800000 */
[----:B------:R-:W-:Y:S02]  /*1a60*/  ISETP.GE.AND P0, PT, R15, RZ, PT ;  /* 0x000000ff0f00720c */ /* 0x000fe40003f06270 */
[----:B------:R-:W-:-:S11]  /*1a70*/  ISETP.GE.AND P1, PT, R14, RZ, PT ;  /* 0x000000ff0e00720c */ /* 0x000fd60003f26270 */
[----:B------:R-:W-:Y:S02]  /*1a80*/  @P0 IMAD.MOV.U32 R4, RZ, RZ, RZ ;  /* 0x000000ffff040224 */ /* 0x000fe400078e00ff */
[----:B------:R-:W-:Y:S01]  /*1a90*/  @!P0 FFMA R6, R0, 1.84467440737095516160e+19, RZ ;  /* 0x5f80000000068823 */ /* 0x000fe200000000ff */
[----:B------:R-:W-:Y:S02]  /*1aa0*/  @!P0 IMAD.MOV.U32 R4, RZ, RZ, -0x40 ;  /* 0xffffffc0ff048424 */ /* 0x000fe400078e00ff */
[----:B------:R-:W-:-:S03]  /*1ab0*/  @!P1 FFMA R13, R3, 1.84467440737095516160e+19, RZ ;  /* 0x5f800000030d9823 */ /* 0x000fc600000000ff */
[----:B------:R-:W-:-:S07]  /*1ac0*/  @!P1 IADD3 R4, PT, PT, R4, 0x40, RZ ;  /* 0x0000004004049810 */ /* 0x000fce0007ffe0ff */
.L_x_14:
[----:B------:R-:W-:Y:S01]  /*1ad0*/  LEA R0, R5, 0xc0800000, 0x17 ;  /* 0xc080000005007811 */ /* 0x000fe200078eb8ff */
[----:B------:R-:W-:-:S04]  /*1ae0*/  VIADD R3, R16, 0xffffff81 ;  /* 0xffffff8110037836 */ /* 0x000fc80000000000 */
[----:B------:R-:W-:Y:S01]  /*1af0*/  IMAD.IADD R13, R13, 0x1, -R0 ;  /* 0x000000010d0d7824 */ /* 0x000fe200078e0a00 */
[C---:B------:R-:W-:Y:S01]  /*1b00*/  IADD3 R5, PT, PT, R3.reuse, 0x7f, -R5 ;  /* 0x0000007f03057810 */ /* 0x040fe20007ffe805 */
[----:B------:R-:W-:Y:S02]  /*1b10*/  IMAD R0, R3, -0x800000, R6 ;  /* 0xff80000003007824 */ /* 0x000fe400078e0206 */
[----:B------:R-:W0:Y:S01]  /*1b20*/  MUFU.RCP R14, R13 ;  /* 0x0000000d000e7308 */ /* 0x000e220000001000 */
[----:B------:R-:W-:Y:S01]  /*1b30*/  FADD.FTZ R15, -R13, -RZ ;  /* 0x800000ff0d0f7221 */ /* 0x000fe20000010100 */
[----:B------:R-:W-:-:S03]  /*1b40*/  IMAD.IADD R5, R5, 0x1, R4 ;  /* 0x0000000105057824 */ /* 0x000fc600078e0204 */
[----:B0-----:R-:W-:-:S04]  /*1b50*/  FFMA R17, R14, R15, 1 ;  /* 0x3f8000000e117423 */ /* 0x001fc8000000000f */
[----:B------:R-:W-:-:S04]  /*1b60*/  FFMA R19, R14, R17, R14 ;  /* 0x000000110e137223 */ /* 0x000fc8000000000e */
[----:B------:R-:W-:-:S04]  /*1b70*/  FFMA R6, R0, R19, RZ ;  /* 0x0000001300067223 */ /* 0x000fc800000000ff */
[----:B------:R-:W-:-:S04]  /*1b80*/  FFMA R17, R15, R6, R0 ;  /* 0x000000060f117223 */ /* 0x000fc80000000000 */
[----:B------:R-:W-:-:S04]  /*1b90*/  FFMA R6, R19, R17, R6 ;  /* 0x0000001113067223 */ /* 0x000fc80000000006 */
[----:B------:R-:W-:-:S04]  /*1ba0*/  FFMA R15, R15, R6, R0 ;  /* 0x000000060f0f7223 */ /* 0x000fc80000000000 */
[----:B------:R-:W-:-:S05]  /*1bb0*/  FFMA R0, R19, R15, R6 ;  /* 0x0000000f13007223 */ /* 0x000fca0000000006 */
[----:B------:R-:W-:-:S04]  /*1bc0*/  SHF.R.U32.HI R3, RZ, 0x17, R0 ;  /* 0x00000017ff037819 */ /* 0x000fc80000011600 */
[----:B------:R-:W-:-:S05]  /*1bd0*/  LOP3.LUT R3, R3, 0xff, RZ, 0xc0, !PT ;  /* 0x000000ff03037812 */ /* 0x000fca00078ec0ff */
[----:B------:R-:W-:-:S04]  /*1be0*/  IMAD.IADD R13, R3, 0x1, R5 ;  /* 0x00000001030d7824 */ /* 0x000fc800078e0205 */
[----:B------:R-:W-:-:S05]  /*1bf0*/  VIADD R3, R13, 0xffffffff ;  /* 0xffffffff0d037836 */ /* 0x000fca0000000000 */
[----:B------:R-:W-:-:S13]  /*1c00*/  ISETP.GE.U32.AND P0, PT, R3, 0xfe, PT ;  /* 0x000000fe0300780c */ /* 0x000fda0003f06070 */
[----:B------:R-:W-:Y:S05]  /*1c10*/  @!P0 BRA `(.L_x_19) ;  /* 0x0000000000808947 */ /* 0x000fea0003800000 */
[----:B------:R-:W-:-:S13]  /*1c20*/  ISETP.GT.AND P0, PT, R13, 0xfe, PT ;  /* 0x000000fe0d00780c */ /* 0x000fda0003f04270 */
[----:B------:R-:W-:Y:S05]  /*1c30*/  @P0 BRA `(.L_x_20) ;  /* 0x00000000006c0947 */ /* 0x000fea0003800000 */
[----:B------:R-:W-:-:S13]  /*1c40*/  ISETP.GE.AND P0, PT, R13, 0x1, PT ;  /* 0x000000010d00780c */ /* 0x000fda0003f06270 */
[----:B------:R-:W-:Y:S05]  /*1c50*/  @P0 BRA `(.L_x_21) ;  /* 0x0000000000980947 */ /* 0x000fea0003800000 */
[----:B------:R-:W-:Y:S02]  /*1c60*/  ISETP.GE.AND P0, PT, R13, -0x18, PT ;  /* 0xffffffe80d00780c */ /* 0x000fe40003f06270 */
[----:B------:R-:W-:-:S11]  /*1c70*/  LOP3.LUT R0, R0, 0x80000000, RZ, 0xc0, !PT ;  /* 0x8000000000007812 */ /* 0x000fd600078ec0ff */
[----:B------:R-:W-:Y:S05]  /*1c80*/  @!P0 BRA `(.L_x_21) ;  /* 0x00000000008c8947 */ /* 0x000fea0003800000 */
[CCC-:B------:R-:W-:Y:S01]  /*1c90*/  FFMA.RZ R3, R19.reuse, R15.reuse, R6.reuse ;  /* 0x0000000f13037223 */ /* 0x1c0fe2000000c006 */
[-CC-:B------:R-:W-:Y:S01]  /*1ca0*/  FFMA.RM R4, R19, R15.reuse, R6.reuse ;  /* 0x0000000f13047223 */ /* 0x180fe20000004006 */
[C---:B------:R-:W-:Y:S02]  /*1cb0*/  ISETP.NE.AND P2, PT, R13.reuse, RZ, PT ;  /* 0x000000ff0d00720c */ /* 0x040fe40003f45270 */
[----:B------:R-:W-:Y:S02]  /*1cc0*/  ISETP.NE.AND P1, PT, R13, RZ, PT ;  /* 0x000000ff0d00720c */ /* 0x000fe40003f25270 */
[----:B------:R-:W-:Y:S01]  /*1cd0*/  LOP3.LUT R5, R3, 0x7fffff, RZ, 0xc0, !PT ;  /* 0x007fffff03057812 */ /* 0x000fe200078ec0ff */
[----:B------:R-:W-:Y:S01]  /*1ce0*/  FFMA.RP R3, R19, R15, R6 ;  /* 0x0000000f13037223 */ /* 0x000fe20000008006 */
[----:B------:R-:W-:Y:S01]  /*1cf0*/  IADD3 R6, PT, PT, R13, 0x20, RZ ;  /* 0x000000200d067810 */ /* 0x000fe20007ffe0ff */
[----:B------:R-:W-:Y:S01]  /*1d00*/  IMAD.MOV R13, RZ, RZ, -R13 ;  /* 0x000000ffff0d7224 */ /* 0x000fe200078e0a0d */
[----:B------:R-:W-:-:S02]  /*1d10*/  LOP3.LUT R5, R5, 0x800000, RZ, 0xfc, !PT ;  /* 0x0080000005057812 */ /* 0x000fc400078efcff */
[----:B------:R-:W-:Y:S02]  /*1d20*/  FSETP.NEU.FTZ.AND P0, PT, R3, R4, PT ;  /* 0x000000040300720b */ /* 0x000fe40003f1d000 */
[----:B------:R-:W-:Y:S02]  /*1d30*/  SHF.L.U32 R6, R5, R6, RZ ;  /* 0x0000000605067219 */ /* 0x000fe400000006ff */
[----:B------:R-:W-:Y:S02]  /*1d40*/  SEL R4, R13, RZ, P2 ;  /* 0x000000ff0d047207 */ /* 0x000fe40001000000 */
[----:B------:R-:W-:Y:S02]  /*1d50*/  ISETP.NE.AND P1, PT, R6, RZ, P1 ;  /* 0x000000ff0600720c */ /* 0x000fe40000f25270 */
[----:B------:R-:W-:Y:S02]  /*1d60*/  SHF.R.U32.HI R4, RZ, R4, R5 ;  /* 0x00000004ff047219 */ /* 0x000fe40000011605 */
[----:B------:R-:W-:-:S02]  /*1d70*/  PLOP3.LUT P0, PT, P0, P1, PT, 0xf8, 0x8f ;  /* 0x00000000008f781c */ /* 0x000fc40000703f70 */
[----:B------:R-:W-:Y:S02]  /*1d80*/  SHF.R.U32.HI R6, RZ, 0x1, R4 ;  /* 0x00000001ff067819 */ /* 0x000fe40000011604 */
[----:B------:R-:W-:-:S04]  /*1d90*/  SEL R3, RZ, 0x1, !P0 ;  /* 0x00000001ff037807 */ /* 0x000fc80004000000 */
[----:B------:R-:W-:-:S04]  /*1da0*/  LOP3.LUT R3, R3, 0x1, R6, 0xf8, !PT ;  /* 0x0000000103037812 */ /* 0x000fc800078ef806 */
[----:B------:R-:W-:-:S05]  /*1db0*/  LOP3.LUT R3, R3, R4, RZ, 0xc0, !PT ;  /* 0x0000000403037212 */ /* 0x000fca00078ec0ff */
[----:B------:R-:W-:-:S05]  /*1dc0*/  IMAD.IADD R3, R6, 0x1, R3 ;  /* 0x0000000106037824 */ /* 0x000fca00078e0203 */
[----:B------:R-:W-:Y:S01]  /*1dd0*/  LOP3.LUT R0, R3, R0, RZ, 0xfc, !PT ;  /* 0x0000000003007212 */ /* 0x000fe200078efcff */
[----:B------:R-:W-:Y:S06]  /*1de0*/  BRA `(.L_x_21) ;  /* 0x0000000000347947 */ /* 0x000fec0003800000 */
.L_x_20:
[----:B------:R-:W-:-:S04]  /*1df0*/  LOP3.LUT R0, R0, 0x80000000, RZ, 0xc0, !PT ;  /* 0x8000000000007812 */ /* 0x000fc800078ec0ff */
[----:B------:R-:W-:Y:S01]  /*1e00*/  LOP3.LUT R0, R0, 0x7f800000, RZ, 0xfc, !PT ;  /* 0x7f80000000007812 */ /* 0x000fe200078efcff */
[----:B------:R-:W-:Y:S06]  /*1e10*/  BRA `(.L_x_21) ;  /* 0x0000000000287947 */ /* 0x000fec0003800000 */
.L_x_19:
[----:B------:R-:W-:Y:S01]  /*1e20*/  IMAD R0, R5, 0x800000, R0 ;  /* 0x0080000005007824 */ /* 0x000fe200078e0200 */
[----:B------:R-:W-:Y:S06]  /*1e30*/  BRA `(.L_x_21) ;  /* 0x0000000000207947 */ /* 0x000fec0003800000 */
.L_x_18:
[----:B------:R-:W-:-:S04]  /*1e40*/  LOP3.LUT R0, R13, 0x80000000, R6, 0x48, !PT ;  /* 0x800000000d007812 */ /* 0x000fc800078e4806 */
[----:B------:R-:W-:Y:S01]  /*1e50*/  LOP3.LUT R0, R0, 0x7f800000, RZ, 0xfc, !PT ;  /* 0x7f80000000007812 */ /* 0x000fe200078efcff */
[----:B------:R-:W-:Y:S06]  /*1e60*/  BRA `(.L_x_21) ;  /* 0x0000000000147947 */ /* 0x000fec0003800000 */
.L_x_17:
[----:B------:R-:W-:Y:S01]  /*1e70*/  LOP3.LUT R0, R13, 0x80000000, R6, 0x48, !PT ;  /* 0x800000000d007812 */ /* 0x000fe200078e4806 */
[----:B------:R-:W-:Y:S06]  /*1e80*/  BRA `(.L_x_21) ;  /* 0x00000000000c7947 */ /* 0x000fec0003800000 */
.L_x_16:
[----:B------:R-:W0:Y:S01]  /*1e90*/  MUFU.RSQ R0, -QNAN ;  /* 0xffc0000000007908 */ /* 0x000e220000001400 */
[----:B------:R-:W-:Y:S05]  /*1ea0*/  BRA `(.L_x_21) ;  /* 0x0000000000047947 */ /* 0x000fea0003800000 */
.L_x_15:
[----:B------:R-:W-:-:S07]  /*1eb0*/  FADD.FTZ R0, R0, R3 ;  /* 0x0000000300007221 */ /* 0x000fce0000010000 */
.L_x_21:
[----:B------:R-:W-:-:S04]  /*1ec0*/  IMAD.MOV.U32 R3, RZ, RZ, 0x0 ;  /* 0x00000000ff037424 */ /* 0x000fc800078e00ff */
[----:B0-----:R-:W-:Y:S05]  /*1ed0*/  RET.REL.NODEC R2 `(_Z11RoPE_KernelPfS_iiii) ;  /* 0xffffffe002487950 */ /* 0x001fea0003c3ffff */
.L_x_22:
[----:B------:R-:W-:-:S00]  /*1ee0*/  BRA `(.L_x_22) ;  /* 0xfffffffc00fc7947 */ /* 0x000fc0000383ffff */
[----:B------:R-:W-:-:S00]  /*1ef0*/  NOP ;  /* 0x0000000000007918 */ /* 0x000fc00000000000 */
        /* <DEDUP_REMOVED lines=8> */
.L_x_24:


//--------------------- .nv.global.init           --------------------------
	.section	.nv.global.init,"aw",@progbits
	.align	4
.nv.global.init:
	.type		__cudart_i2opi_f,@object
	.size		__cudart_i2opi_f,(.L_0 - __cudart_i2opi_f)
__cudart_i2opi_f:
        /*0000*/ 	.byte	0x41, 0x90, 0x43, 0x3c, 0x99, 0x95, 0x62, 0xdb, 0xc0, 0xdd, 0x34, 0xf5, 0xd1, 0x57, 0x27, 0xfc
        /*0010*/ 	.byte	0x29, 0x15, 0x44, 0x4e, 0x6e, 0x83, 0xf9, 0xa2
.L_0:


//--------------------- .nv.shared.reserved.0     --------------------------
	.section	.nv.shared.reserved.0,"aw",@nobits
	.weak		__nv_reservedSMEM_offset_0_alias
	.size		__nv_reservedSMEM_offset_0_alias, 0, 64
	.other		__nv_reservedSMEM_offset_0_alias,@"STO_CUDA_RESERVED_SHARED STV_DEFAULT"
__nv_reservedSMEM_offset_0_alias:
	.zero		0
	.zero		64


//--------------------- .nv.constant0._Z11RoPE_KernelPfS_iiii --------------------------
	.section	.nv.constant0._Z11RoPE_KernelPfS_iiii,"a",@progbits
	.sectionflags	@""
	.align	4
.nv.constant0._Z11RoPE_KernelPfS_iiii:
	.zero		928


//--------------------- SYMBOLS --------------------------

	.type		.nv.reservedSmem.offset0,@object
	.size		.nv.reservedSmem.offset0,0x4
